	.target	sm_100a

	.elftype	@"ET_EXEC"


//--------------------- .note.nv.tkinfo           --------------------------
	.section	.note.nv.tkinfo,"",@"SHT_NOTE"
	.sectionflags	@"SHF_NOTE_NV_TKINFO"
	.tkinfo
        /*0018*/ 	.word	0x00000002
        /*0030*/ 	.string	""
        /*0030*/ 	.string	"ptxas"
        /*0030*/ 	.string	"Cuda compilation tools, release 13.0, V13.0.88"
        /*0030*/ 	.string	"Build cuda_13.0.r13.0/compiler.36424714_0"
        /*0030*/ 	.string	"-arch sm_100a -m 64 "



//--------------------- .note.nv.cuinfo           --------------------------
	.section	.note.nv.cuinfo,"",@"SHT_NOTE"
	.sectionflags	@"SHF_NOTE_NV_CUINFO"
        /*0018*/ 	.short	0x0002
        /*001a*/ 	.short	0x0064
        /*001c*/ 	.short	0x0082
	.zero		2


//--------------------- .nv.info                  --------------------------
	.section	.nv.info,"",@"SHT_CUDA_INFO"
	.align	4


	//----- nvinfo : EIATTR_REGCOUNT
	.align		4
        /*0000*/ 	.byte	0x04, 0x2f
        /*0002*/ 	.short	(.L_19 - .L_18)
	.align		4
.L_18:
        /*0004*/ 	.word	index@(_ZN7cutlass13device_kernelINS_4gemm6kernel13GemmUniversalIN4cute5tupleIJiiiiEEENS1_10collective13CollectiveMmaINS1_35MainloopSm100TmaUmmaWarpSpecializedILi3ELi2ELi4ENS5_IJNS4_1CILi2EEENSA_ILi1EEESC_EEEEENS5_IJNSA_ILi128EEENSA_ILi256EEENSA_ILi64EEEEEENS_10tfloat32_tENS5_IJlSC_lEEESJ_SK_NS4_8TiledMMAINS4_8MMA_AtomIJNS4_23SM100_MMA_TF32_2x1SM_SSISJ_SJ_fLi128ELi256ELNS4_4UMMA5MajorE0ELSP_0ELNSO_7ScaleInE0ELSQ_0EEEEEENS4_6LayoutINS5_IJSC_SC_SC_EEENS5_IJNSA_ILi0EEESV_SV_EEEEENS5_IJNS4_10UnderscoreESY_SY_EEEEENS4_18SM100_TMA_2SM_LOADENS4_14ComposedLayoutINS4_7SwizzleILi3ELi4ELi3EEENS4_18smem_ptr_flag_bitsILi32EEENST_INS5_IJNSA_ILi8EEENSA_ILi32EEEEEENS5_IJS18_SC_EEEEEEEvNS4_8identityES11_S1C_vS1D_EENS_8epilogue10collective18CollectiveEpilogueINS1F_23Sm100TmaWarpSpecializedILi4ELi2ELi16ELb1ELb0EEEJNS5_IJSH_SG_SH_EEENS5_IJNST_ISH_SC_EENST_INS5_IJNSA_ILi16EEESB_EEENS5_IJSC_SF_EEEEEEEESJ_SK_SJ_SK_NS1F_6fusion15FusionCallbacksIS1J_NS1R_17LinearCombinationISJ_fSJ_fLNS_15FloatRoundStyleE2EEES1K_S1Q_JEEENS4_5SM1004TMEM4LOAD26SM100_TMEM_LOAD_32dp32b16xENS4_13SM90_TMA_LOADENS12_INS13_ILi2ELi4ELi3EEES16_NST_INS5_IJS17_S1M_EEENS5_IJS1M_SC_EEEEEEENS4_39AutoVectorizingCopyWithAssumedAlignmentILi128EEENS4_14SM90_TMA_STOREES26_S28_S28_EEEvvEEEEvNT_6ParamsE)
        /*0008*/ 	.word	0x00000060


	//----- nvinfo : EIATTR_FRAME_SIZE
	.align		4
.L_19:
        /*000c*/ 	.byte	0x04, 0x11
        /*000e*/ 	.short	(.L_21 - .L_20)
	.align		4
.L_20:
        /*0010*/ 	.word	index@($__internal_2_$__cuda_sm10x_tcgen05_guardrail_trap_unallocated_columns_being_dealloced)
        /*0014*/ 	.word	0x00000000


	//----- nvinfo : EIATTR_FRAME_SIZE
	.align		4
.L_21:
        /*0018*/ 	.byte	0x04, 0x11
        /*001a*/ 	.short	(.L_23 - .L_22)
	.align		4
.L_22:
        /*001c*/ 	.word	index@($__internal_1_$__cuda_sm10x_tcgen05_guardrail_trap_phase_invalid_during_alloc)
        /*0020*/ 	.word	0x00000000


	//----- nvinfo : EIATTR_FRAME_SIZE
	.align		4
.L_23:
        /*0024*/ 	.byte	0x04, 0x11
        /*0026*/ 	.short	(.L_25 - .L_24)
	.align		4
.L_24:
        /*0028*/ 	.word	index@($__internal_0_$__cuda_sm10x_tcgen05_guardrail_trap_col_being_dealloced_not_returned_by_alloc)
        /*002c*/ 	.word	0x00000000


	//----- nvinfo : EIATTR_FRAME_SIZE
	.align		4
.L_25:
        /*0030*/ 	.byte	0x04, 0x11
        /*0032*/ 	.short	(.L_27 - .L_26)
	.align		4
.L_26:
        /*0034*/ 	.word	index@(_ZN7cutlass13device_kernelINS_4gemm6kernel13GemmUniversalIN4cute5tupleIJiiiiEEENS1_10collective13CollectiveMmaINS1_35MainloopSm100TmaUmmaWarpSpecializedILi3ELi2ELi4ENS5_IJNS4_1CILi2EEENSA_ILi1EEESC_EEEEENS5_IJNSA_ILi128EEENSA_ILi256EEENSA_ILi64EEEEEENS_10tfloat32_tENS5_IJlSC_lEEESJ_SK_NS4_8TiledMMAINS4_8MMA_AtomIJNS4_23SM100_MMA_TF32_2x1SM_SSISJ_SJ_fLi128ELi256ELNS4_4UMMA5MajorE0ELSP_0ELNSO_7ScaleInE0ELSQ_0EEEEEENS4_6LayoutINS5_IJSC_SC_SC_EEENS5_IJNSA_ILi0EEESV_SV_EEEEENS5_IJNS4_10UnderscoreESY_SY_EEEEENS4_18SM100_TMA_2SM_LOADENS4_14ComposedLayoutINS4_7SwizzleILi3ELi4ELi3EEENS4_18smem_ptr_flag_bitsILi32EEENST_INS5_IJNSA_ILi8EEENSA_ILi32EEEEEENS5_IJS18_SC_EEEEEEEvNS4_8identityES11_S1C_vS1D_EENS_8epilogue10collective18CollectiveEpilogueINS1F_23Sm100TmaWarpSpecializedILi4ELi2ELi16ELb1ELb0EEEJNS5_IJSH_SG_SH_EEENS5_IJNST_ISH_SC_EENST_INS5_IJNSA_ILi16EEESB_EEENS5_IJSC_SF_EEEEEEEESJ_SK_SJ_SK_NS1F_6fusion15FusionCallbacksIS1J_NS1R_17LinearCombinationISJ_fSJ_fLNS_15FloatRoundStyleE2EEES1K_S1Q_JEEENS4_5SM1004TMEM4LOAD26SM100_TMEM_LOAD_32dp32b16xENS4_13SM90_TMA_LOADENS12_INS13_ILi2ELi4ELi3EEES16_NST_INS5_IJS17_S1M_EEENS5_IJS1M_SC_EEEEEEENS4_39AutoVectorizingCopyWithAssumedAlignmentILi128EEENS4_14SM90_TMA_STOREES26_S28_S28_EEEvvEEEEvNT_6ParamsE)
        /*0038*/ 	.word	0x00000000


	//----- nvinfo : EIATTR_MIN_STACK_SIZE
	.align		4
.L_27:
        /*003c*/ 	.byte	0x04, 0x12
        /*003e*/ 	.short	(.L_29 - .L_28)
	.align		4
.L_28:
        /*0040*/ 	.word	index@(_ZN7cutlass13device_kernelINS_4gemm6kernel13GemmUniversalIN4cute5tupleIJiiiiEEENS1_10collective13CollectiveMmaINS1_35MainloopSm100TmaUmmaWarpSpecializedILi3ELi2ELi4ENS5_IJNS4_1CILi2EEENSA_ILi1EEESC_EEEEENS5_IJNSA_ILi128EEENSA_ILi256EEENSA_ILi64EEEEEENS_10tfloat32_tENS5_IJlSC_lEEESJ_SK_NS4_8TiledMMAINS4_8MMA_AtomIJNS4_23SM100_MMA_TF32_2x1SM_SSISJ_SJ_fLi128ELi256ELNS4_4UMMA5MajorE0ELSP_0ELNSO_7ScaleInE0ELSQ_0EEEEEENS4_6LayoutINS5_IJSC_SC_SC_EEENS5_IJNSA_ILi0EEESV_SV_EEEEENS5_IJNS4_10UnderscoreESY_SY_EEEEENS4_18SM100_TMA_2SM_LOADENS4_14ComposedLayoutINS4_7SwizzleILi3ELi4ELi3EEENS4_18smem_ptr_flag_bitsILi32EEENST_INS5_IJNSA_ILi8EEENSA_ILi32EEEEEENS5_IJS18_SC_EEEEEEEvNS4_8identityES11_S1C_vS1D_EENS_8epilogue10collective18CollectiveEpilogueINS1F_23Sm100TmaWarpSpecializedILi4ELi2ELi16ELb1ELb0EEEJNS5_IJSH_SG_SH_EEENS5_IJNST_ISH_SC_EENST_INS5_IJNSA_ILi16EEESB_EEENS5_IJSC_SF_EEEEEEEESJ_SK_SJ_SK_NS1F_6fusion15FusionCallbacksIS1J_NS1R_17LinearCombinationISJ_fSJ_fLNS_15FloatRoundStyleE2EEES1K_S1Q_JEEENS4_5SM1004TMEM4LOAD26SM100_TMEM_LOAD_32dp32b16xENS4_13SM90_TMA_LOADENS12_INS13_ILi2ELi4ELi3EEES16_NST_INS5_IJS17_S1M_EEENS5_IJS1M_SC_EEEEEEENS4_39AutoVectorizingCopyWithAssumedAlignmentILi128EEENS4_14SM90_TMA_STOREES26_S28_S28_EEEvvEEEEvNT_6ParamsE)
        /*0044*/ 	.word	0x00000000
.L_29:


//--------------------- .nv.compat                --------------------------
	.section	.nv.compat,"",@"SHT_CUDA_COMPAT_INFO"
	.align	4
        /*0000*/ 	.byte	0x02, 0x09, 0x01, 0x00, 0x02, 0x02, 0x02, 0x00, 0x02, 0x05, 0x05, 0x00, 0x03, 0x07, 0x01, 0x01
        /*0010*/ 	.byte	0x02, 0x03, 0x01, 0x00, 0x02, 0x06, 0x01, 0x00, 0x04, 0x0b, 0x08, 0x00, 0x09, 0x00, 0x00, 0x00
        /*0020*/ 	.byte	0x00, 0x00, 0x00, 0x00


//--------------------- .nv.info._ZN7cutlass13device_kernelINS_4gemm6kernel13GemmUniversalIN4cute5tupleIJiiiiEEENS1_10collective13CollectiveMmaINS1_35MainloopSm100TmaUmmaWarpSpecializedILi3ELi2ELi4ENS5_IJNS4_1CILi2EEENSA_ILi1EEESC_EEEEENS5_IJNSA_ILi128EEENSA_ILi256EEENSA_ILi64EEEEEENS_10tfloat32_tENS5_IJlSC_lEEESJ_SK_NS4_8TiledMMAINS4_8MMA_AtomIJNS4_23SM100_MMA_TF32_2x1SM_SSISJ_SJ_fLi128ELi256ELNS4_4UMMA5MajorE0ELSP_0ELNSO_7ScaleInE0ELSQ_0EEEEEENS4_6LayoutINS5_IJSC_SC_SC_EEENS5_IJNSA_ILi0EEESV_SV_EEEEENS5_IJNS4_10UnderscoreESY_SY_EEEEENS4_18SM100_TMA_2SM_LOADENS4_14ComposedLayoutINS4_7SwizzleILi3ELi4ELi3EEENS4_18smem_ptr_flag_bitsILi32EEENST_INS5_IJNSA_ILi8EEENSA_ILi32EEEEEENS5_IJS18_SC_EEEEEEEvNS4_8identityES11_S1C_vS1D_EENS_8epilogue10collective18CollectiveEpilogueINS1F_23Sm100TmaWarpSpecializedILi4ELi2ELi16ELb1ELb0EEEJNS5_IJSH_SG_SH_EEENS5_IJNST_ISH_SC_EENST_INS5_IJNSA_ILi16EEESB_EEENS5_IJSC_SF_EEEEEEEESJ_SK_SJ_SK_NS1F_6fusion15FusionCallbacksIS1J_NS1R_17LinearCombinationISJ_fSJ_fLNS_15FloatRoundStyleE2EEES1K_S1Q_JEEENS4_5SM1004TMEM4LOAD26SM100_TMEM_LOAD_32dp32b16xENS4_13SM90_TMA_LOADENS12_INS13_ILi2ELi4ELi3EEES16_NST_INS5_IJS17_S1M_EEENS5_IJS1M_SC_EEEEEEENS4_39AutoVectorizingCopyWithAssumedAlignmentILi128EEENS4_14SM90_TMA_STOREES26_S28_S28_EEEvvEEEEvNT_6ParamsE --------------------------
	.section	.nv.info._ZN7cutlass13device_kernelINS_4gemm6kernel13GemmUniversalIN4cute5tupleIJiiiiEEENS1_10collective13CollectiveMmaINS1_35MainloopSm100TmaUmmaWarpSpecializedILi3ELi2ELi4ENS5_IJNS4_1CILi2EEENSA_ILi1EEESC_EEEEENS5_IJNSA_ILi128EEENSA_ILi256EEENSA_ILi64EEEEEENS_10tfloat32_tENS5_IJlSC_lEEESJ_SK_NS4_8TiledMMAINS4_8MMA_AtomIJNS4_23SM100_MMA_TF32_2x1SM_SSISJ_SJ_fLi128ELi256ELNS4_4UMMA5MajorE0ELSP_0ELNSO_7ScaleInE0ELSQ_0EEEEEENS4_6LayoutINS5_IJSC_SC_SC_EEENS5_IJNSA_ILi0EEESV_SV_EEEEENS5_IJNS4_10UnderscoreESY_SY_EEEEENS4_18SM100_TMA_2SM_LOADENS4_14ComposedLayoutINS4_7SwizzleILi3ELi4ELi3EEENS4_18smem_ptr_flag_bitsILi32EEENST_INS5_IJNSA_ILi8EEENSA_ILi32EEEEEENS5_IJS18_SC_EEEEEEEvNS4_8identityES11_S1C_vS1D_EENS_8epilogue10collective18CollectiveEpilogueINS1F_23Sm100TmaWarpSpecializedILi4ELi2ELi16ELb1ELb0EEEJNS5_IJSH_SG_SH_EEENS5_IJNST_ISH_SC_EENST_INS5_IJNSA_ILi16EEESB_EEENS5_IJSC_SF_EEEEEEEESJ_SK_SJ_SK_NS1F_6fusion15FusionCallbacksIS1J_NS1R_17LinearCombinationISJ_fSJ_fLNS_15FloatRoundStyleE2EEES1K_S1Q_JEEENS4_5SM1004TMEM4LOAD26SM100_TMEM_LOAD_32dp32b16xENS4_13SM90_TMA_LOADENS12_INS13_ILi2ELi4ELi3EEES16_NST_INS5_IJS17_S1M_EEENS5_IJS1M_SC_EEEEEEENS4_39AutoVectorizingCopyWithAssumedAlignmentILi128EEENS4_14SM90_TMA_STOREES26_S28_S28_EEEvvEEEEvNT_6ParamsE,"",@"SHT_CUDA_INFO"
	.sectionflags	@""
	.align	4


	//----- nvinfo : EIATTR_CUDA_API_VERSION
	.align		4
        /*0000*/ 	.byte	0x04, 0x37
        /*0002*/ 	.short	(.L_31 - .L_30)
.L_30:
        /*0004*/ 	.word	0x00000082


	//----- nvinfo : EIATTR_KPARAM_INFO
	.align		4
.L_31:
        /*0008*/ 	.byte	0x04, 0x17
        /*000a*/ 	.short	(.L_33 - .L_32)
.L_32:
        /*000c*/ 	.word	0x00000000
        /*0010*/ 	.short	0x0000
        /*0012*/ 	.short	0x0000
        /*0014*/ 	.byte	0x00, 0xf0, 0x01, 0x20


	//----- nvinfo : EIATTR_AT_ENTRY_FRAGMENTS
	.align		4
.L_33:
        /*0018*/ 	.byte	0x04, 0x4f
        /*001a*/ 	.short	(.L_35 - .L_34)


	//   ....[0]....
.L_34:
        /*001c*/ 	.word	0x00000007


	//----- nvinfo : EIATTR_RESERVED_SMEM_USED
	.align		4
.L_35:
        /*0020*/ 	.byte	0x01, 0x41
	.zero		2


	//----- nvinfo : EIATTR_SPARSE_MMA_MASK
	.align		4
        /*0024*/ 	.byte	0x03, 0x50
        /*0026*/ 	.short	0x0000


	//----- nvinfo : EIATTR_TCGEN05_2CTA_USED
	.align		4
        /*0028*/ 	.byte	0x01, 0x52
	.zero		2


	//----- nvinfo : EIATTR_MAXREG_COUNT
	.align		4
        /*002c*/ 	.byte	0x03, 0x1b
        /*002e*/ 	.short	0x00ff


	//----- nvinfo : EIATTR_NUM_BARRIERS
	.align		4
        /*0030*/ 	.byte	0x02, 0x4c
        /*0032*/ 	.byte	0x07
	.zero		1


	//----- nvinfo : EIATTR_EXTERNS
	.align		4
        /*0034*/ 	.byte	0x04, 0x0f
        /*0036*/ 	.short	(.L_37 - .L_36)


	//   ....[0]....
	.align		4
.L_36:
        /*0038*/ 	.word	index@(__assertfail)


	//----- nvinfo : EIATTR_MERCURY_ISA_VERSION
	.align		4
.L_37:
        /*003c*/ 	.byte	0x03, 0x5f
        /*003e*/ 	.short	0x0101


	//----- nvinfo : EIATTR_INT_WARP_WIDE_INSTR_OFFSETS
	.align		4
        /*0040*/ 	.byte	0x04, 0x31
        /*0042*/ 	.short	(.L_39 - .L_38)


	//   ....[0]....
.L_38:
        /*0044*/ 	.word	0x00000cf0


	//   ....[1]....
        /*0048*/ 	.word	0x00000d90


	//   ....[2]....
        /*004c*/ 	.word	0x00002260


	//   ....[3]....
        /*0050*/ 	.word	0x00004270


	//   ....[4]....
        /*0054*/ 	.word	0x00004290


	//   ....[5]....
        /*0058*/ 	.word	0x000042c0


	//   ....[6]....
        /*005c*/ 	.word	0x00004bf0


	//   ....[7]....
        /*0060*/ 	.word	0x00004c10


	//   ....[8]....
        /*0064*/ 	.word	0x00004d00


	//   ....[9]....
        /*0068*/ 	.word	0x00004dc0


	//   ....[10]....
        /*006c*/ 	.word	0x00004de0


	//   ....[11]....
        /*0070*/ 	.word	0x00004ed0


	//   ....[12]....
        /*0074*/ 	.word	0x00004fa0


	//   ....[13]....
        /*0078*/ 	.word	0x00004fc0


	//   ....[14]....
        /*007c*/ 	.word	0x000050a0


	//   ....[15]....
        /*0080*/ 	.word	0x00005170


	//   ....[16]....
        /*0084*/ 	.word	0x00005190


	//   ....[17]....
        /*0088*/ 	.word	0x00005280


	//   ....[18]....
        /*008c*/ 	.word	0x00005360


	//   ....[19]....
        /*0090*/ 	.word	0x00005380


	//   ....[20]....
        /*0094*/ 	.word	0x00005470


	//   ....[21]....
        /*0098*/ 	.word	0x00005540


	//   ....[22]....
        /*009c*/ 	.word	0x00005560


	//   ....[23]....
        /*00a0*/ 	.word	0x00005660


	//   ....[24]....
        /*00a4*/ 	.word	0x00005730


	//   ....[25]....
        /*00a8*/ 	.word	0x00005750


	//   ....[26]....
        /*00ac*/ 	.word	0x00005890


	//   ....[27]....
        /*00b0*/ 	.word	0x00005a00


	//   ....[28]....
        /*00b4*/ 	.word	0x00005a10


	//   ....[29]....
        /*00b8*/ 	.word	0x00005ba0


	//----- nvinfo : EIATTR_COOP_GROUP_MASK_REGIDS
	.align		4
.L_39:
        /*00bc*/ 	.byte	0x04, 0x29
        /*00be*/ 	.short	(.L_41 - .L_40)


	//   ....[0]....
.L_40:
        /*00c0*/ 	.word	0xffffffff


	//   ....[1]....
        /*00c4*/ 	.word	0xffffffff


	//   ....[2]....
        /*00c8*/ 	.word	0xffffffff


	//   ....[3]....
        /*00cc*/ 	.word	0xffffffff


	//   ....[4]....
        /*00d0*/ 	.word	0xffffffff


	//   ....[5]....
        /*00d4*/ 	.word	0xffffffff


	//   ....[6]....
        /*00d8*/ 	.word	0xffffffff


	//   ....[7]....
        /*00dc*/ 	.word	0xffffffff


	//   ....[8]....
        /*00e0*/ 	.word	0xffffffff


	//   ....[9]....
        /*00e4*/ 	.word	0xffffffff


	//   ....[10]....
        /*00e8*/ 	.word	0xffffffff


	//   ....[11]....
        /*00ec*/ 	.word	0xffffffff


	//   ....[12]....
        /*00f0*/ 	.word	0xffffffff


	//   ....[13]....
        /*00f4*/ 	.word	0xffffffff


	//----- nvinfo : EIATTR_COOP_GROUP_INSTR_OFFSETS
	.align		4
.L_41:
        /*00f8*/ 	.byte	0x04, 0x28
        /*00fa*/ 	.short	(.L_43 - .L_42)


	//   ....[0]....
.L_42:
        /*00fc*/ 	.word	0x000000c0


	//   ....[1]....
        /*0100*/ 	.word	0x00000500


	//   ....[2]....
        /*0104*/ 	.word	0x00000660


	//   ....[3]....
        /*0108*/ 	.word	0x000007f0


	//   ....[4]....
        /*010c*/ 	.word	0x000008e0


	//   ....[5]....
        /*0110*/ 	.word	0x00000a40


	//   ....[6]....
        /*0114*/ 	.word	0x00000bd0


	//   ....[7]....
        /*0118*/ 	.word	0x00000e10


	//   ....[8]....
        /*011c*/ 	.word	0x00002140


	//   ....[9]....
        /*0120*/ 	.word	0x00002e90


	//   ....[10]....
        /*0124*/ 	.word	0x00003360


	//   ....[11]....
        /*0128*/ 	.word	0x00003390


	//   ....[12]....
        /*012c*/ 	.word	0x00004170


	//   ....[13]....
        /*0130*/ 	.word	0x00004380


	//----- nvinfo : EIATTR_VRC_CTA_INIT_COUNT
	.align		4
.L_43:
        /*0134*/ 	.byte	0x02, 0x4a
        /*0136*/ 	.byte	0x80
	.zero		1


	//----- nvinfo : EIATTR_SYSCALL_OFFSETS
	.align		4
        /*0138*/ 	.byte	0x04, 0x46
        /*013a*/ 	.short	(.L_45 - .L_44)


	//   ....[0]....
.L_44:
        /*013c*/ 	.word	0x00006680


	//   ....[1]....
        /*0140*/ 	.word	0x00006770


	//   ....[2]....
        /*0144*/ 	.word	0x00006ed0


	//   ....[3]....
        /*0148*/ 	.word	0x00007890


	//   ....[4]....
        /*014c*/ 	.word	0x00008230


	//   ....[5]....
        /*0150*/ 	.word	0x00008c20


	//   ....[6]....
        /*0154*/ 	.word	0x00009610


	//   ....[7]....
        /*0158*/ 	.word	0x0000a020


	//   ....[8]....
        /*015c*/ 	.word	0x0000aa10


	//   ....[9]....
        /*0160*/ 	.word	0x0000b3b0


	//----- nvinfo : EIATTR_MBARRIER_INSTR_OFFSETS
	.align		4
.L_45:
        /*0164*/ 	.byte	0x04, 0x39
        /*0166*/ 	.short	(.L_47 - .L_46)


	//   ....[0]....
.L_46:
        /*0168*/ 	.word	0x000005f0
        /*016c*/ 	.word	0x000000ff
        /*0170*/ 	.word	0x00000000
        /*0174*/ 	.short	0x0100
        /*0176*/ 	.byte	0x08
	.zero		1


	//   ....[1]....
        /*0178*/ 	.word	0x00000600
        /*017c*/ 	.word	0x000000ff
        /*0180*/ 	.word	0x00000018
        /*0184*/ 	.short	0x0100
        /*0186*/ 	.byte	0x08
	.zero		1


	//   ....[2]....
        /*0188*/ 	.word	0x00000610
        /*018c*/ 	.word	0x000000ff
        /*0190*/ 	.word	0x00000008
        /*0194*/ 	.short	0x0100
        /*0196*/ 	.byte	0x08
	.zero		1


	//   ....[3]....
        /*0198*/ 	.word	0x00000620
        /*019c*/ 	.word	0x000000ff
        /*01a0*/ 	.word	0x00000020
        /*01a4*/ 	.short	0x0100
        /*01a6*/ 	.byte	0x08
	.zero		1


	//   ....[4]....
        /*01a8*/ 	.word	0x00000630
        /*01ac*/ 	.word	0x000000ff
        /*01b0*/ 	.word	0x00000010
        /*01b4*/ 	.short	0x0100
        /*01b6*/ 	.byte	0x08
	.zero		1


	//   ....[5]....
        /*01b8*/ 	.word	0x00000640
        /*01bc*/ 	.word	0x000000ff
        /*01c0*/ 	.word	0x00000028
        /*01c4*/ 	.short	0x0100
        /*01c6*/ 	.byte	0x08
	.zero		1


	//   ....[6]....
        /*01c8*/ 	.word	0x00000760
        /*01cc*/ 	.word	0x000000ff
        /*01d0*/ 	.word	0x00000030
        /*01d4*/ 	.short	0x0100
        /*01d6*/ 	.byte	0x09
	.zero		1


	//   ....[7]....
        /*01d8*/ 	.word	0x00000770
        /*01dc*/ 	.word	0x000000ff
        /*01e0*/ 	.word	0x00000050
        /*01e4*/ 	.short	0x0100
        /*01e6*/ 	.byte	0x09
	.zero		1


	//   ....[8]....
        /*01e8*/ 	.word	0x00000780
        /*01ec*/ 	.word	0x000000ff
        /*01f0*/ 	.word	0x00000038
        /*01f4*/ 	.short	0x0100
        /*01f6*/ 	.byte	0x09
	.zero		1


	//   ....[9]....
        /*01f8*/ 	.word	0x00000790
        /*01fc*/ 	.word	0x000000ff
        /*0200*/ 	.word	0x00000058
        /*0204*/ 	.short	0x0100
        /*0206*/ 	.byte	0x09
	.zero		1


	//   ....[10]....
        /*0208*/ 	.word	0x000007a0
        /*020c*/ 	.word	0x000000ff
        /*0210*/ 	.word	0x00000040
        /*0214*/ 	.short	0x0100
        /*0216*/ 	.byte	0x09
	.zero		1


	//   ....[11]....
        /*0218*/ 	.word	0x000007b0
        /*021c*/ 	.word	0x000000ff
        /*0220*/ 	.word	0x00000060
        /*0224*/ 	.short	0x0100
        /*0226*/ 	.byte	0x09
	.zero		1


	//   ....[12]....
        /*0228*/ 	.word	0x000007c0
        /*022c*/ 	.word	0x000000ff
        /*0230*/ 	.word	0x00000048
        /*0234*/ 	.short	0x0100
        /*0236*/ 	.byte	0x09
	.zero		1


	//   ....[13]....
        /*0238*/ 	.word	0x000007d0
        /*023c*/ 	.word	0x000000ff
        /*0240*/ 	.word	0x00000068
        /*0244*/ 	.short	0x0100
        /*0246*/ 	.byte	0x09
	.zero		1


	//   ....[14]....
        /*0248*/ 	.word	0x000008b0
        /*024c*/ 	.word	0x000000ff
        /*0250*/ 	.word	0x00000070
        /*0254*/ 	.short	0x0100
        /*0256*/ 	.byte	0x08
	.zero		1


	//   ....[15]....
        /*0258*/ 	.word	0x000008c0
        /*025c*/ 	.word	0x000000ff
        /*0260*/ 	.word	0x00000078
        /*0264*/ 	.short	0x0100
        /*0266*/ 	.byte	0x08
	.zero		1


	//   ....[16]....
        /*0268*/ 	.word	0x000009f0
        /*026c*/ 	.word	0x000000ff
        /*0270*/ 	.word	0x00000080
        /*0274*/ 	.short	0x0100
        /*0276*/ 	.byte	0x08
	.zero		1


	//   ....[17]....
        /*0278*/ 	.word	0x00000a00
        /*027c*/ 	.word	0x000000ff
        /*0280*/ 	.word	0x00000090
        /*0284*/ 	.short	0x0100
        /*0286*/ 	.byte	0x08
	.zero		1


	//   ....[18]....
        /*0288*/ 	.word	0x00000a10
        /*028c*/ 	.word	0x000000ff
        /*0290*/ 	.word	0x00000088
        /*0294*/ 	.short	0x0100
        /*0296*/ 	.byte	0x08
	.zero		1


	//   ....[19]....
        /*0298*/ 	.word	0x00000a20
        /*029c*/ 	.word	0x000000ff
        /*02a0*/ 	.word	0x00000098
        /*02a4*/ 	.short	0x0100
        /*02a6*/ 	.byte	0x08
	.zero		1


	//   ....[20]....
        /*02a8*/ 	.word	0x00000b40
        /*02ac*/ 	.word	0x000000ff
        /*02b0*/ 	.word	0x000000a0
        /*02b4*/ 	.short	0x0100
        /*02b6*/ 	.byte	0x09
	.zero		1


	//   ....[21]....
        /*02b8*/ 	.word	0x00000b50
        /*02bc*/ 	.word	0x000000ff
        /*02c0*/ 	.word	0x000000c0
        /*02c4*/ 	.short	0x0100
        /*02c6*/ 	.byte	0x09
	.zero		1


	//   ....[22]....
        /*02c8*/ 	.word	0x00000b60
        /*02cc*/ 	.word	0x000000ff
        /*02d0*/ 	.word	0x000000a8
        /*02d4*/ 	.short	0x0100
        /*02d6*/ 	.byte	0x09
	.zero		1


	//   ....[23]....
        /*02d8*/ 	.word	0x00000b70
        /*02dc*/ 	.word	0x000000ff
        /*02e0*/ 	.word	0x000000c8
        /*02e4*/ 	.short	0x0100
        /*02e6*/ 	.byte	0x09
	.zero		1


	//   ....[24]....
        /*02e8*/ 	.word	0x00000b80
        /*02ec*/ 	.word	0x000000ff
        /*02f0*/ 	.word	0x000000b0
        /*02f4*/ 	.short	0x0100
        /*02f6*/ 	.byte	0x09
	.zero		1


	//   ....[25]....
        /*02f8*/ 	.word	0x00000b90
        /*02fc*/ 	.word	0x000000ff
        /*0300*/ 	.word	0x000000d0
        /*0304*/ 	.short	0x0100
        /*0306*/ 	.byte	0x09
	.zero		1


	//   ....[26]....
        /*0308*/ 	.word	0x00000ba0
        /*030c*/ 	.word	0x000000ff
        /*0310*/ 	.word	0x000000b8
        /*0314*/ 	.short	0x0100
        /*0316*/ 	.byte	0x09
	.zero		1


	//   ....[27]....
        /*0318*/ 	.word	0x00000bb0
        /*031c*/ 	.word	0x000000ff
        /*0320*/ 	.word	0x000000d8
        /*0324*/ 	.short	0x0100
        /*0326*/ 	.byte	0x09
	.zero		1


	//   ....[28]....
        /*0328*/ 	.word	0x00000ca0
        /*032c*/ 	.word	0x000000ff
        /*0330*/ 	.word	0x000000e0
        /*0334*/ 	.short	0x0100
        /*0336*/ 	.byte	0x08
	.zero		1


	//   ....[29]....
        /*0338*/ 	.word	0x00000cb0
        /*033c*/ 	.word	0x000000ff
        /*0340*/ 	.word	0x000000f0
        /*0344*/ 	.short	0x0100
        /*0346*/ 	.byte	0x08
	.zero		1


	//   ....[30]....
        /*0348*/ 	.word	0x00000cc0
        /*034c*/ 	.word	0x000000ff
        /*0350*/ 	.word	0x000000e8
        /*0354*/ 	.short	0x0100
        /*0356*/ 	.byte	0x08
	.zero		1


	//   ....[31]....
        /*0358*/ 	.word	0x00000cd0
        /*035c*/ 	.word	0x000000ff
        /*0360*/ 	.word	0x000000f8
        /*0364*/ 	.short	0x0100
        /*0366*/ 	.byte	0x08
	.zero		1


	//   ....[32]....
        /*0368*/ 	.word	0x00000dc0
        /*036c*/ 	.word	0x000000ff
        /*0370*/ 	.word	0x00000100
        /*0374*/ 	.short	0x0100
        /*0376*/ 	.byte	0x06
	.zero		1


	//   ....[33]....
        /*0378*/ 	.word	0x000017e0
        /*037c*/ 	.word	0x00000003
        /*0380*/ 	.word	0x000000f0
        /*0384*/ 	.short	0x010a
        /*0386*/ 	.byte	0xff
	.zero		1


	//   ....[34]....
        /*0388*/ 	.word	0x00001810
        /*038c*/ 	.word	0x00000003
        /*0390*/ 	.word	0x000000e0
        /*0394*/ 	.short	0x0101
        /*0396*/ 	.byte	0xff
	.zero		1


	//   ....[35]....
        /*0398*/ 	.word	0x00001910
        /*039c*/ 	.word	0x000000ff
        /*03a0*/ 	.word	0x00000018
        /*03a4*/ 	.short	0x010a
        /*03a6*/ 	.byte	0x08
	.zero		1


	//   ....[36]....
        /*03a8*/ 	.word	0x000019e0
        /*03ac*/ 	.word	0x000000ff
        /*03b0*/ 	.word	0x00000018
        /*03b4*/ 	.short	0x010a
        /*03b6*/ 	.byte	0x21
	.zero		1


	//   ....[37]....
        /*03b8*/ 	.word	0x00001b90
        /*03bc*/ 	.word	0x000000ff
        /*03c0*/ 	.word	0x00000018
        /*03c4*/ 	.short	0x010a
        /*03c6*/ 	.byte	0x08
	.zero		1


	//   ....[38]....
        /*03c8*/ 	.word	0x00001d50
        /*03cc*/ 	.word	0x000000ff
        /*03d0*/ 	.word	0x00000078
        /*03d4*/ 	.short	0x0101
        /*03d6*/ 	.byte	0x07
	.zero		1


	//   ....[39]....
        /*03d8*/ 	.word	0x00001d70
        /*03dc*/ 	.word	0x000000ff
        /*03e0*/ 	.word	0x00000018
        /*03e4*/ 	.short	0x010a
        /*03e6*/ 	.byte	0x08
	.zero		1


	//   ....[40]....
        /*03e8*/ 	.word	0x00001df0
        /*03ec*/ 	.word	0x000000ff
        /*03f0*/ 	.word	0x00000018
        /*03f4*/ 	.short	0x010a
        /*03f6*/ 	.byte	0x21
	.zero		1


	//   ....[41]....
        /*03f8*/ 	.word	0x00001f80
        /*03fc*/ 	.word	0x000000ff
        /*0400*/ 	.word	0x00000018
        /*0404*/ 	.short	0x010a
        /*0406*/ 	.byte	0x08
	.zero		1


	//   ....[42]....
        /*0408*/ 	.word	0x00002170
        /*040c*/ 	.word	0x00000002
        /*0410*/ 	.word	0x00000080
        /*0414*/ 	.short	0x010a
        /*0416*/ 	.byte	0xff
	.zero		1


	//   ....[43]....
        /*0418*/ 	.word	0x00002230
        /*041c*/ 	.word	0x00000002
        /*0420*/ 	.word	0x00000000
        /*0424*/ 	.short	0x0101
        /*0426*/ 	.byte	0xff
	.zero		1


	//   ....[44]....
        /*0428*/ 	.word	0x00002790
        /*042c*/ 	.word	0x000000ff
        /*0430*/ 	.word	0x00000000
        /*0434*/ 	.short	0x010a
        /*0436*/ 	.byte	0x04
	.zero		1


	//   ....[45]....
        /*0438*/ 	.word	0x00002820
        /*043c*/ 	.word	0x000000ff
        /*0440*/ 	.word	0x00000000
        /*0444*/ 	.short	0x010a
        /*0446*/ 	.byte	0x04
	.zero		1


	//   ....[46]....
        /*0448*/ 	.word	0x000028c0
        /*044c*/ 	.word	0x00000000
        /*0450*/ 	.word	0x00000000
        /*0454*/ 	.short	0x010a
        /*0456*/ 	.byte	0xff
	.zero		1


	//   ....[47]....
        /*0458*/ 	.word	0x000029f0
        /*045c*/ 	.word	0x00000000
        /*0460*/ 	.word	0x000000e0
        /*0464*/ 	.short	0x010a
        /*0466*/ 	.byte	0xff
	.zero		1


	//   ....[48]....
        /*0468*/ 	.word	0x00002a60
        /*046c*/ 	.word	0x00000004
        /*0470*/ 	.word	0x00000000
        /*0474*/ 	.short	0x0101
        /*0476*/ 	.byte	0xff
	.zero		1


	//   ....[49]....
        /*0478*/ 	.word	0x00002a80
        /*047c*/ 	.word	0x000000ff
        /*0480*/ 	.word	0x00000090
        /*0484*/ 	.short	0x010a
        /*0486*/ 	.byte	0x05
	.zero		1


	//   ....[50]....
        /*0488*/ 	.word	0x00002ba0
        /*048c*/ 	.word	0x00000000
        /*0490*/ 	.word	0x00000080
        /*0494*/ 	.short	0x010a
        /*0496*/ 	.byte	0xff
	.zero		1


	//   ....[51]....
        /*0498*/ 	.word	0x00002ca0
        /*049c*/ 	.word	0x00000000
        /*04a0*/ 	.word	0x00000000
        /*04a4*/ 	.short	0x0101
        /*04a6*/ 	.byte	0xff
	.zero		1


	//   ....[52]....
        /*04a8*/ 	.word	0x00002d30
        /*04ac*/ 	.word	0x000000ff
        /*04b0*/ 	.word	0x00000090
        /*04b4*/ 	.short	0x0106
        /*04b6*/ 	.byte	0x05
	.zero		1


	//   ....[53]....
        /*04b8*/ 	.word	0x00002d50
        /*04bc*/ 	.word	0x000000ff
        /*04c0*/ 	.word	0x00000090
        /*04c4*/ 	.short	0x010a
        /*04c6*/ 	.byte	0x05
	.zero		1


	//   ....[54]....
        /*04c8*/ 	.word	0x00002de0
        /*04cc*/ 	.word	0x000000ff
        /*04d0*/ 	.word	0x00000090
        /*04d4*/ 	.short	0x0106
        /*04d6*/ 	.byte	0x04
	.zero		1


	//   ....[55]....
        /*04d8*/ 	.word	0x00002e20
        /*04dc*/ 	.word	0x00000000
        /*04e0*/ 	.word	0x00000090
        /*04e4*/ 	.short	0x010a
        /*04e6*/ 	.byte	0xff
	.zero		1


	//   ....[56]....
        /*04e8*/ 	.word	0x00003060
        /*04ec*/ 	.word	0x000000ff
        /*04f0*/ 	.word	0x00000008
        /*04f4*/ 	.short	0x010a
        /*04f6*/ 	.byte	0x06
	.zero		1


	//   ....[57]....
        /*04f8*/ 	.word	0x00003080
        /*04fc*/ 	.word	0x000000ff
        /*0500*/ 	.word	0x00000008
        /*0504*/ 	.short	0x010a
        /*0506*/ 	.byte	0x06
	.zero		1


	//   ....[58]....
        /*0508*/ 	.word	0x00003210
        /*050c*/ 	.word	0x000000ff
        /*0510*/ 	.word	0x00000008
        /*0514*/ 	.short	0x010a
        /*0516*/ 	.byte	0x06
	.zero		1


	//   ....[59]....
        /*0518*/ 	.word	0x00003230
        /*051c*/ 	.word	0x000000ff
        /*0520*/ 	.word	0x00000008
        /*0524*/ 	.short	0x010a
        /*0526*/ 	.byte	0x06
	.zero		1


	//   ....[60]....
        /*0528*/ 	.word	0x000032f0
        /*052c*/ 	.word	0x000000ff
        /*0530*/ 	.word	0x00000000
        /*0534*/ 	.short	0x0101
        /*0536*/ 	.byte	0x07
	.zero		1


	//   ....[61]....
        /*0538*/ 	.word	0x000036b0
        /*053c*/ 	.word	0x00000000
        /*0540*/ 	.word	0x00000080
        /*0544*/ 	.short	0x010a
        /*0546*/ 	.byte	0xff
	.zero		1


	//   ....[62]....
        /*0548*/ 	.word	0x00003770
        /*054c*/ 	.word	0x00000000
        /*0550*/ 	.word	0x00000000
        /*0554*/ 	.short	0x0101
        /*0556*/ 	.byte	0xff
	.zero		1


	//   ....[63]....
        /*0558*/ 	.word	0x00003820
        /*055c*/ 	.word	0x000000ff
        /*0560*/ 	.word	0x00000000
        /*0564*/ 	.short	0x010a
        /*0566*/ 	.byte	0x09
	.zero		1


	//   ....[64]....
        /*0568*/ 	.word	0x00003840
        /*056c*/ 	.word	0x000000ff
        /*0570*/ 	.word	0x000000c0
        /*0574*/ 	.short	0x010a
        /*0576*/ 	.byte	0x08
	.zero		1


	//   ....[65]....
        /*0578*/ 	.word	0x000038f0
        /*057c*/ 	.word	0x000000ff
        /*0580*/ 	.word	0x00000000
        /*0584*/ 	.short	0x010a
        /*0586*/ 	.byte	0x0e
	.zero		1


	//   ....[66]....
        /*0588*/ 	.word	0x00003a20
        /*058c*/ 	.word	0x000000ff
        /*0590*/ 	.word	0x00000000
        /*0594*/ 	.short	0x010a
        /*0596*/ 	.byte	0x26
	.zero		1


	//   ....[67]....
        /*0598*/ 	.word	0x00003e60
        /*059c*/ 	.word	0x000000ff
        /*05a0*/ 	.word	0x00000000
        /*05a4*/ 	.short	0x010a
        /*05a6*/ 	.byte	0x08
	.zero		1


	//   ....[68]....
        /*05a8*/ 	.word	0x00003ef0
        /*05ac*/ 	.word	0x000000ff
        /*05b0*/ 	.word	0x00000000
        /*05b4*/ 	.short	0x010a
        /*05b6*/ 	.byte	0x08
	.zero		1


	//   ....[69]....
        /*05b8*/ 	.word	0x00003f80
        /*05bc*/ 	.word	0x000000ff
        /*05c0*/ 	.word	0x00000000
        /*05c4*/ 	.short	0x010a
        /*05c6*/ 	.byte	0x08
	.zero		1


	//   ....[70]....
        /*05c8*/ 	.word	0x00004020
        /*05cc*/ 	.word	0x00000000
        /*05d0*/ 	.word	0x00000000
        /*05d4*/ 	.short	0x010a
        /*05d6*/ 	.byte	0xff
	.zero		1


	//   ....[71]....
        /*05d8*/ 	.word	0x00004060
        /*05dc*/ 	.word	0x00000000
        /*05e0*/ 	.word	0x00000000
        /*05e4*/ 	.short	0x010a
        /*05e6*/ 	.byte	0xff
	.zero		1


	//   ....[72]....
        /*05e8*/ 	.word	0x000040d0
        /*05ec*/ 	.word	0x000000ff
        /*05f0*/ 	.word	0x00000000
        /*05f4*/ 	.short	0x0101
        /*05f6*/ 	.byte	0x05
	.zero		1


	//   ....[73]....
        /*05f8*/ 	.word	0x00004110
        /*05fc*/ 	.word	0x000000ff
        /*0600*/ 	.word	0x00000100
        /*0604*/ 	.short	0x010a
        /*0606*/ 	.byte	0x07
	.zero		1


	//   ....[74]....
        /*0608*/ 	.word	0x00004160
        /*060c*/ 	.word	0x000000ff
        /*0610*/ 	.word	0x00000000
        /*0614*/ 	.short	0x0101
        /*0616*/ 	.byte	0x05
	.zero		1


	//   ....[75]....
        /*0618*/ 	.word	0x00004590
        /*061c*/ 	.word	0x00000000
        /*0620*/ 	.word	0x00000080
        /*0624*/ 	.short	0x010a
        /*0626*/ 	.byte	0xff
	.zero		1


	//   ....[76]....
        /*0628*/ 	.word	0x00004650
        /*062c*/ 	.word	0x00000000
        /*0630*/ 	.word	0x00000000
        /*0634*/ 	.short	0x0101
        /*0636*/ 	.byte	0xff
	.zero		1


	//   ....[77]....
        /*0638*/ 	.word	0x00004970
        /*063c*/ 	.word	0x000000ff
        /*0640*/ 	.word	0x00000078
        /*0644*/ 	.short	0x010a
        /*0646*/ 	.byte	0x06
	.zero		1


	//   ....[78]....
        /*0648*/ 	.word	0x00004b70
        /*064c*/ 	.word	0x000000ff
        /*0650*/ 	.word	0x00000050
        /*0654*/ 	.short	0x010a
        /*0656*/ 	.byte	0x06
	.zero		1


	//   ....[79]....
        /*0658*/ 	.word	0x00004d60
        /*065c*/ 	.word	0x000000ff
        /*0660*/ 	.word	0x00000030
        /*0664*/ 	.short	0x010b
        /*0666*/ 	.byte	0x06
	.zero		1


	//   ....[80]....
        /*0668*/ 	.word	0x00004d70
        /*066c*/ 	.word	0x000000ff
        /*0670*/ 	.word	0x00000000
        /*0674*/ 	.short	0x0101
        /*0676*/ 	.byte	0x15
	.zero		1


	//   ....[81]....
        /*0678*/ 	.word	0x00004d90
        /*067c*/ 	.word	0x000000ff
        /*0680*/ 	.word	0x00000058
        /*0684*/ 	.short	0x010a
        /*0686*/ 	.byte	0x06
	.zero		1


	//   ....[82]....
        /*0688*/ 	.word	0x00004f40
        /*068c*/ 	.word	0x000000ff
        /*0690*/ 	.word	0x00000038
        /*0694*/ 	.short	0x010b
        /*0696*/ 	.byte	0x06
	.zero		1


	//   ....[83]....
        /*0698*/ 	.word	0x00004f50
        /*069c*/ 	.word	0x000000ff
        /*06a0*/ 	.word	0x00000000
        /*06a4*/ 	.short	0x0101
        /*06a6*/ 	.byte	0x0f
	.zero		1


	//   ....[84]....
        /*06a8*/ 	.word	0x00004f70
        /*06ac*/ 	.word	0x000000ff
        /*06b0*/ 	.word	0x00000060
        /*06b4*/ 	.short	0x010a
        /*06b6*/ 	.byte	0x06
	.zero		1


	//   ....[85]....
        /*06b8*/ 	.word	0x00005110
        /*06bc*/ 	.word	0x000000ff
        /*06c0*/ 	.word	0x00000040
        /*06c4*/ 	.short	0x010b
        /*06c6*/ 	.byte	0x06
	.zero		1


	//   ....[86]....
        /*06c8*/ 	.word	0x00005120
        /*06cc*/ 	.word	0x000000ff
        /*06d0*/ 	.word	0x00000000
        /*06d4*/ 	.short	0x0101
        /*06d6*/ 	.byte	0x0e
	.zero		1


	//   ....[87]....
        /*06d8*/ 	.word	0x00005140
        /*06dc*/ 	.word	0x000000ff
        /*06e0*/ 	.word	0x00000068
        /*06e4*/ 	.short	0x010a
        /*06e6*/ 	.byte	0x06
	.zero		1


	//   ....[88]....
        /*06e8*/ 	.word	0x00005300
        /*06ec*/ 	.word	0x000000ff
        /*06f0*/ 	.word	0x00000048
        /*06f4*/ 	.short	0x010b
        /*06f6*/ 	.byte	0x06
	.zero		1


	//   ....[89]....
        /*06f8*/ 	.word	0x00005310
        /*06fc*/ 	.word	0x000000ff
        /*0700*/ 	.word	0x00000000
        /*0704*/ 	.short	0x0101
        /*0706*/ 	.byte	0x0d
	.zero		1


	//   ....[90]....
        /*0708*/ 	.word	0x00005330
        /*070c*/ 	.word	0x000000ff
        /*0710*/ 	.word	0x00000050
        /*0714*/ 	.short	0x010a
        /*0716*/ 	.byte	0x06
	.zero		1


	//   ....[91]....
        /*0718*/ 	.word	0x000054e0
        /*071c*/ 	.word	0x000000ff
        /*0720*/ 	.word	0x00000030
        /*0724*/ 	.short	0x010b
        /*0726*/ 	.byte	0x06
	.zero		1


	//   ....[92]....
        /*0728*/ 	.word	0x000054f0
        /*072c*/ 	.word	0x000000ff
        /*0730*/ 	.word	0x00000000
        /*0734*/ 	.short	0x0101
        /*0736*/ 	.byte	0x15
	.zero		1


	//   ....[93]....
        /*0738*/ 	.word	0x00005510
        /*073c*/ 	.word	0x000000ff
        /*0740*/ 	.word	0x00000058
        /*0744*/ 	.short	0x010a
        /*0746*/ 	.byte	0x06
	.zero		1


	//   ....[94]....
        /*0748*/ 	.word	0x000056d0
        /*074c*/ 	.word	0x000000ff
        /*0750*/ 	.word	0x00000038
        /*0754*/ 	.short	0x010b
        /*0756*/ 	.byte	0x06
	.zero		1


	//   ....[95]....
        /*0758*/ 	.word	0x000056e0
        /*075c*/ 	.word	0x000000ff
        /*0760*/ 	.word	0x00000000
        /*0764*/ 	.short	0x0101
        /*0766*/ 	.byte	0x0f
	.zero		1


	//   ....[96]....
        /*0768*/ 	.word	0x000056f0
        /*076c*/ 	.word	0x000000ff
        /*0770*/ 	.word	0x00000060
        /*0774*/ 	.short	0x010a
        /*0776*/ 	.byte	0x06
	.zero		1


	//   ....[97]....
        /*0778*/ 	.word	0x00005920
        /*077c*/ 	.word	0x000000ff
        /*0780*/ 	.word	0x00000040
        /*0784*/ 	.short	0x010b
        /*0786*/ 	.byte	0x06
	.zero		1


	//   ....[98]....
        /*0788*/ 	.word	0x00005990
        /*078c*/ 	.word	0x000000ff
        /*0790*/ 	.word	0x00000000
        /*0794*/ 	.short	0x0101
        /*0796*/ 	.byte	0x0e
	.zero		1


	//   ....[99]....
        /*0798*/ 	.word	0x000059d0
        /*079c*/ 	.word	0x000000ff
        /*07a0*/ 	.word	0x00000068
        /*07a4*/ 	.short	0x010a
        /*07a6*/ 	.byte	0x06
	.zero		1


	//   ....[100]....
        /*07a8*/ 	.word	0x00005c00
        /*07ac*/ 	.word	0x000000ff
        /*07b0*/ 	.word	0x00000048
        /*07b4*/ 	.short	0x010b
        /*07b6*/ 	.byte	0x06
	.zero		1


	//   ....[101]....
        /*07b8*/ 	.word	0x00005c20
        /*07bc*/ 	.word	0x000000ff
        /*07c0*/ 	.word	0x00000000
        /*07c4*/ 	.short	0x0101
        /*07c6*/ 	.byte	0x0d
	.zero		1


	//   ....[102]....
        /*07c8*/ 	.word	0x00005c40
        /*07cc*/ 	.word	0x000000ff
        /*07d0*/ 	.word	0x00000050
        /*07d4*/ 	.short	0x010a
        /*07d6*/ 	.byte	0x06
	.zero		1


	//   ....[103]....
        /*07d8*/ 	.word	0x00005c60
        /*07dc*/ 	.word	0x000000ff
        /*07e0*/ 	.word	0x00000058
        /*07e4*/ 	.short	0x010a
        /*07e6*/ 	.byte	0x06
	.zero		1


	//   ....[104]....
        /*07e8*/ 	.word	0x00005c80
        /*07ec*/ 	.word	0x000000ff
        /*07f0*/ 	.word	0x00000060
        /*07f4*/ 	.short	0x010a
        /*07f6*/ 	.byte	0x06
	.zero		1


	//   ....[105]....
        /*07f8*/ 	.word	0x00005cd0
        /*07fc*/ 	.word	0x00000002
        /*0800*/ 	.word	0x00000068
        /*0804*/ 	.short	0x010a
        /*0806*/ 	.byte	0xff
	.zero		1


	//   ....[106]....
        /*0808*/ 	.word	0x00006040
        /*080c*/ 	.word	0x00000000
        /*0810*/ 	.word	0x00000080
        /*0814*/ 	.short	0x010a
        /*0816*/ 	.byte	0xff
	.zero		1


	//   ....[107]....
        /*0818*/ 	.word	0x00006150
        /*081c*/ 	.word	0x00000000
        /*0820*/ 	.word	0x00000000
        /*0824*/ 	.short	0x0101
        /*0826*/ 	.byte	0xff
	.zero		1


	//   ....[108]....
        /*0828*/ 	.word	0x00006ba0
        /*082c*/ 	.word	0x000000ff
        /*0830*/ 	.word	0x00000030
        /*0834*/ 	.short	0x010a
        /*0836*/ 	.byte	0x31
	.zero		1


	//   ....[109]....
        /*0838*/ 	.word	0x00006bd0
        /*083c*/ 	.word	0x00000057
        /*0840*/ 	.word	0x000000a0
        /*0844*/ 	.short	0x010a
        /*0846*/ 	.byte	0xff
	.zero		1


	//   ....[110]....
        /*0848*/ 	.word	0x00006cc0
        /*084c*/ 	.word	0x000000ff
        /*0850*/ 	.word	0x00000030
        /*0854*/ 	.short	0x010a
        /*0856*/ 	.byte	0x31
	.zero		1


	//   ....[111]....
        /*0858*/ 	.word	0x00006db0
        /*085c*/ 	.word	0x00000057
        /*0860*/ 	.word	0x000000a0
        /*0864*/ 	.short	0x010a
        /*0866*/ 	.byte	0xff
	.zero		1


	//   ....[112]....
        /*0868*/ 	.word	0x000075c0
        /*086c*/ 	.word	0x00000000
        /*0870*/ 	.word	0x00000000
        /*0874*/ 	.short	0x0101
        /*0876*/ 	.byte	0xff
	.zero		1


	//   ....[113]....
        /*0878*/ 	.word	0x000075d0
        /*087c*/ 	.word	0x00000003
        /*0880*/ 	.word	0x00000030
        /*0884*/ 	.short	0x010a
        /*0886*/ 	.byte	0xff
	.zero		1


	//   ....[114]....
        /*0888*/ 	.word	0x000076b0
        /*088c*/ 	.word	0x00000003
        /*0890*/ 	.word	0x00000030
        /*0894*/ 	.short	0x010a
        /*0896*/ 	.byte	0xff
	.zero		1


	//   ....[115]....
        /*0898*/ 	.word	0x00007f60
        /*089c*/ 	.word	0x0000005a
        /*08a0*/ 	.word	0x00000000
        /*08a4*/ 	.short	0x0101
        /*08a6*/ 	.byte	0xff
	.zero		1


	//   ....[116]....
        /*08a8*/ 	.word	0x00007f80
        /*08ac*/ 	.word	0x0000005b
        /*08b0*/ 	.word	0x00000030
        /*08b4*/ 	.short	0x010a
        /*08b6*/ 	.byte	0xff
	.zero		1


	//   ....[117]....
        /*08b8*/ 	.word	0x00008050
        /*08bc*/ 	.word	0x0000005b
        /*08c0*/ 	.word	0x00000030
        /*08c4*/ 	.short	0x010a
        /*08c6*/ 	.byte	0xff
	.zero		1


	//   ....[118]....
        /*08c8*/ 	.word	0x00008900
        /*08cc*/ 	.word	0x0000005a
        /*08d0*/ 	.word	0x00000000
        /*08d4*/ 	.short	0x0101
        /*08d6*/ 	.byte	0xff
	.zero		1


	//   ....[119]....
        /*08d8*/ 	.word	0x00008920
        /*08dc*/ 	.word	0x0000005b
        /*08e0*/ 	.word	0x00000030
        /*08e4*/ 	.short	0x010a
        /*08e6*/ 	.byte	0xff
	.zero		1


	//   ....[120]....
        /*08e8*/ 	.word	0x00008a00
        /*08ec*/ 	.word	0x0000005b
        /*08f0*/ 	.word	0x00000030
        /*08f4*/ 	.short	0x010a
        /*08f6*/ 	.byte	0xff
	.zero		1


	//   ....[121]....
        /*08f8*/ 	.word	0x000092f0
        /*08fc*/ 	.word	0x0000005b
        /*0900*/ 	.word	0x00000000
        /*0904*/ 	.short	0x0101
        /*0906*/ 	.byte	0xff
	.zero		1


	//   ....[122]....
        /*0908*/ 	.word	0x00009310
        /*090c*/ 	.word	0x0000005c
        /*0910*/ 	.word	0x00000030
        /*0914*/ 	.short	0x010a
        /*0916*/ 	.byte	0xff
	.zero		1


	//   ....[123]....
        /*0918*/ 	.word	0x000093e0
        /*091c*/ 	.word	0x0000005c
        /*0920*/ 	.word	0x00000030
        /*0924*/ 	.short	0x010a
        /*0926*/ 	.byte	0xff
	.zero		1


	//   ....[124]....
        /*0928*/ 	.word	0x00009d00
        /*092c*/ 	.word	0x0000005b
        /*0930*/ 	.word	0x00000000
        /*0934*/ 	.short	0x0101
        /*0936*/ 	.byte	0xff
	.zero		1


	//   ....[125]....
        /*0938*/ 	.word	0x00009d20
        /*093c*/ 	.word	0x0000005c
        /*0940*/ 	.word	0x00000030
        /*0944*/ 	.short	0x010a
        /*0946*/ 	.byte	0xff
	.zero		1


	//   ....[126]....
        /*0948*/ 	.word	0x00009df0
        /*094c*/ 	.word	0x0000005c
        /*0950*/ 	.word	0x00000030
        /*0954*/ 	.short	0x010a
        /*0956*/ 	.byte	0xff
	.zero		1


	//   ....[127]....
        /*0958*/ 	.word	0x0000a6f0
        /*095c*/ 	.word	0x0000005b
        /*0960*/ 	.word	0x00000000
        /*0964*/ 	.short	0x0101
        /*0966*/ 	.byte	0xff
	.zero		1


	//   ....[128]....
        /*0968*/ 	.word	0x0000a710
        /*096c*/ 	.word	0x0000005c
        /*0970*/ 	.word	0x00000030
        /*0974*/ 	.short	0x010a
        /*0976*/ 	.byte	0xff
	.zero		1


	//   ....[129]....
        /*0978*/ 	.word	0x0000a7e0
        /*097c*/ 	.word	0x0000005c
        /*0980*/ 	.word	0x00000030
        /*0984*/ 	.short	0x010a
        /*0986*/ 	.byte	0xff
	.zero		1


	//   ....[130]....
        /*0988*/ 	.word	0x0000b0e0
        /*098c*/ 	.word	0x0000005b
        /*0990*/ 	.word	0x00000000
        /*0994*/ 	.short	0x0101
        /*0996*/ 	.byte	0xff
	.zero		1


	//   ....[131]....
        /*0998*/ 	.word	0x0000b100
        /*099c*/ 	.word	0x0000005c
        /*09a0*/ 	.word	0x00000030
        /*09a4*/ 	.short	0x010a
        /*09a6*/ 	.byte	0xff
	.zero		1


	//   ....[132]....
        /*09a8*/ 	.word	0x0000b1d0
        /*09ac*/ 	.word	0x0000005c
        /*09b0*/ 	.word	0x00000030
        /*09b4*/ 	.short	0x010a
        /*09b6*/ 	.byte	0xff
	.zero		1


	//   ....[133]....
        /*09b8*/ 	.word	0x0000b4e0
        /*09bc*/ 	.word	0x00000057
        /*09c0*/ 	.word	0x00000000
        /*09c4*/ 	.short	0x0101
        /*09c6*/ 	.byte	0xff
	.zero		1


	//   ....[134]....
        /*09c8*/ 	.word	0x0000bad0
        /*09cc*/ 	.word	0x00000002
        /*09d0*/ 	.word	0x00000000
        /*09d4*/ 	.short	0x0101
        /*09d6*/ 	.byte	0xff
	.zero		1


	//   ....[135]....
        /*09d8*/ 	.word	0x0000bd40
        /*09dc*/ 	.word	0x000000ff
        /*09e0*/ 	.word	0x00000000
        /*09e4*/ 	.short	0x0101
        /*09e6*/ 	.byte	0x04
	.zero		1


	//   ....[136]....
        /*09e8*/ 	.word	0x0000bd60
        /*09ec*/ 	.word	0x00000003
        /*09f0*/ 	.word	0x000000f0
        /*09f4*/ 	.short	0x010a
        /*09f6*/ 	.byte	0xff
	.zero		1


	//   ....[137]....
        /*09f8*/ 	.word	0x0000bdc0
        /*09fc*/ 	.word	0x00000002
        /*0a00*/ 	.word	0x00000018
        /*0a04*/ 	.short	0x010a
        /*0a06*/ 	.byte	0xff
	.zero		1


	//   ....[138]....
        /*0a08*/ 	.word	0x0000be20
        /*0a0c*/ 	.word	0x00000002
        /*0a10*/ 	.word	0x00000018
        /*0a14*/ 	.short	0x010a
        /*0a16*/ 	.byte	0xff
	.zero		1


	//   ....[139]....
        /*0a18*/ 	.word	0x0000be70
        /*0a1c*/ 	.word	0x00000002
        /*0a20*/ 	.word	0x00000080
        /*0a24*/ 	.short	0x010a
        /*0a26*/ 	.byte	0xff
	.zero		1


	//   ....[140]....
        /*0a28*/ 	.word	0x0000bed0
        /*0a2c*/ 	.word	0x00000000
        /*0a30*/ 	.word	0x00000000
        /*0a34*/ 	.short	0x010a
        /*0a36*/ 	.byte	0xff
	.zero		1


	//   ....[141]....
        /*0a38*/ 	.word	0x0000bf30
        /*0a3c*/ 	.word	0x00000000
        /*0a40*/ 	.word	0x00000000
        /*0a44*/ 	.short	0x010a
        /*0a46*/ 	.byte	0xff
	.zero		1


	//   ....[142]....
        /*0a48*/ 	.word	0x0000bf80
        /*0a4c*/ 	.word	0x00000000
        /*0a50*/ 	.word	0x000000e0
        /*0a54*/ 	.short	0x010a
        /*0a56*/ 	.byte	0xff
	.zero		1


	//   ....[143]....
        /*0a58*/ 	.word	0x0000bfe0
        /*0a5c*/ 	.word	0x00000000
        /*0a60*/ 	.word	0x00000090
        /*0a64*/ 	.short	0x010a
        /*0a66*/ 	.byte	0xff
	.zero		1


	//   ....[144]....
        /*0a68*/ 	.word	0x0000c030
        /*0a6c*/ 	.word	0x00000000
        /*0a70*/ 	.word	0x00000080
        /*0a74*/ 	.short	0x010a
        /*0a76*/ 	.byte	0xff
	.zero		1


	//   ....[145]....
        /*0a78*/ 	.word	0x0000c090
        /*0a7c*/ 	.word	0x00000000
        /*0a80*/ 	.word	0x00000090
        /*0a84*/ 	.short	0x010a
        /*0a86*/ 	.byte	0xff
	.zero		1


	//   ....[146]....
        /*0a88*/ 	.word	0x0000c0f0
        /*0a8c*/ 	.word	0x00000004
        /*0a90*/ 	.word	0x00000008
        /*0a94*/ 	.short	0x010a
        /*0a96*/ 	.byte	0xff
	.zero		1


	//   ....[147]....
        /*0a98*/ 	.word	0x0000c1d0
        /*0a9c*/ 	.word	0x00000002
        /*0aa0*/ 	.word	0x00000008
        /*0aa4*/ 	.short	0x010a
        /*0aa6*/ 	.byte	0xff
	.zero		1


	//   ....[148]....
        /*0aa8*/ 	.word	0x0000c220
        /*0aac*/ 	.word	0x00000000
        /*0ab0*/ 	.word	0x00000080
        /*0ab4*/ 	.short	0x010a
        /*0ab6*/ 	.byte	0xff
	.zero		1


	//   ....[149]....
        /*0ab8*/ 	.word	0x0000c280
        /*0abc*/ 	.word	0x00000000
        /*0ac0*/ 	.word	0x000000c0
        /*0ac4*/ 	.short	0x010a
        /*0ac6*/ 	.byte	0xff
	.zero		1


	//   ....[150]....
        /*0ac8*/ 	.word	0x0000c2e0
        /*0acc*/ 	.word	0x00000000
        /*0ad0*/ 	.word	0x00000000
        /*0ad4*/ 	.short	0x010a
        /*0ad6*/ 	.byte	0xff
	.zero		1


	//   ....[151]....
        /*0ad8*/ 	.word	0x0000c340
        /*0adc*/ 	.word	0x00000000
        /*0ae0*/ 	.word	0x00000000
        /*0ae4*/ 	.short	0x010a
        /*0ae6*/ 	.byte	0xff
	.zero		1


	//   ....[152]....
        /*0ae8*/ 	.word	0x0000c3a0
        /*0aec*/ 	.word	0x00000000
        /*0af0*/ 	.word	0x00000000
        /*0af4*/ 	.short	0x010a
        /*0af6*/ 	.byte	0xff
	.zero		1


	//   ....[153]....
        /*0af8*/ 	.word	0x0000c400
        /*0afc*/ 	.word	0x00000000
        /*0b00*/ 	.word	0x00000000
        /*0b04*/ 	.short	0x010a
        /*0b06*/ 	.byte	0xff
	.zero		1


	//   ....[154]....
        /*0b08*/ 	.word	0x0000c460
        /*0b0c*/ 	.word	0x00000000
        /*0b10*/ 	.word	0x00000100
        /*0b14*/ 	.short	0x010a
        /*0b16*/ 	.byte	0xff
	.zero		1


	//   ....[155]....
        /*0b18*/ 	.word	0x0000c4b0
        /*0b1c*/ 	.word	0x00000000
        /*0b20*/ 	.word	0x00000080
        /*0b24*/ 	.short	0x010a
        /*0b26*/ 	.byte	0xff
	.zero		1


	//   ....[156]....
        /*0b28*/ 	.word	0x0000c510
        /*0b2c*/ 	.word	0x00000000
        /*0b30*/ 	.word	0x00000078
        /*0b34*/ 	.short	0x010a
        /*0b36*/ 	.byte	0xff
	.zero		1


	//   ....[157]....
        /*0b38*/ 	.word	0x0000c570
        /*0b3c*/ 	.word	0x00000003
        /*0b40*/ 	.word	0x00000050
        /*0b44*/ 	.short	0x010a
        /*0b46*/ 	.byte	0xff
	.zero		1


	//   ....[158]....
        /*0b48*/ 	.word	0x0000c5d0
        /*0b4c*/ 	.word	0x00000003
        /*0b50*/ 	.word	0x00000058
        /*0b54*/ 	.short	0x010a
        /*0b56*/ 	.byte	0xff
	.zero		1


	//   ....[159]....
        /*0b58*/ 	.word	0x0000c630
        /*0b5c*/ 	.word	0x00000003
        /*0b60*/ 	.word	0x00000060
        /*0b64*/ 	.short	0x010a
        /*0b66*/ 	.byte	0xff
	.zero		1


	//   ....[160]....
        /*0b68*/ 	.word	0x0000c690
        /*0b6c*/ 	.word	0x00000003
        /*0b70*/ 	.word	0x00000068
        /*0b74*/ 	.short	0x010a
        /*0b76*/ 	.byte	0xff
	.zero		1


	//   ....[161]....
        /*0b78*/ 	.word	0x0000c6f0
        /*0b7c*/ 	.word	0x00000003
        /*0b80*/ 	.word	0x00000050
        /*0b84*/ 	.short	0x010a
        /*0b86*/ 	.byte	0xff
	.zero		1


	//   ....[162]....
        /*0b88*/ 	.word	0x0000c750
        /*0b8c*/ 	.word	0x00000003
        /*0b90*/ 	.word	0x00000058
        /*0b94*/ 	.short	0x010a
        /*0b96*/ 	.byte	0xff
	.zero		1


	//   ....[163]....
        /*0b98*/ 	.word	0x0000c7b0
        /*0b9c*/ 	.word	0x00000003
        /*0ba0*/ 	.word	0x00000060
        /*0ba4*/ 	.short	0x010a
        /*0ba6*/ 	.byte	0xff
	.zero		1


	//   ....[164]....
        /*0ba8*/ 	.word	0x0000c810
        /*0bac*/ 	.word	0x00000003
        /*0bb0*/ 	.word	0x00000068
        /*0bb4*/ 	.short	0x010a
        /*0bb6*/ 	.byte	0xff
	.zero		1


	//   ....[165]....
        /*0bb8*/ 	.word	0x0000c870
        /*0bbc*/ 	.word	0x00000003
        /*0bc0*/ 	.word	0x00000050
        /*0bc4*/ 	.short	0x010a
        /*0bc6*/ 	.byte	0xff
	.zero		1


	//   ....[166]....
        /*0bc8*/ 	.word	0x0000c8d0
        /*0bcc*/ 	.word	0x00000003
        /*0bd0*/ 	.word	0x00000058
        /*0bd4*/ 	.short	0x010a
        /*0bd6*/ 	.byte	0xff
	.zero		1


	//   ....[167]....
        /*0bd8*/ 	.word	0x0000c930
        /*0bdc*/ 	.word	0x00000003
        /*0be0*/ 	.word	0x00000060
        /*0be4*/ 	.short	0x010a
        /*0be6*/ 	.byte	0xff
	.zero		1


	//   ....[168]....
        /*0be8*/ 	.word	0x0000c980
        /*0bec*/ 	.word	0x00000000
        /*0bf0*/ 	.word	0x00000080
        /*0bf4*/ 	.short	0x010a
        /*0bf6*/ 	.byte	0xff
	.zero		1


	//   ....[169]....
        /*0bf8*/ 	.word	0x0000c9e0
        /*0bfc*/ 	.word	0x00000002
        /*0c00*/ 	.word	0x00000030
        /*0c04*/ 	.short	0x010a
        /*0c06*/ 	.byte	0xff
	.zero		1


	//   ....[170]....
        /*0c08*/ 	.word	0x0000ca30
        /*0c0c*/ 	.word	0x00000057
        /*0c10*/ 	.word	0x000000a0
        /*0c14*/ 	.short	0x010a
        /*0c16*/ 	.byte	0xff
	.zero		1


	//   ....[171]....
        /*0c18*/ 	.word	0x0000ca80
        /*0c1c*/ 	.word	0x00000003
        /*0c20*/ 	.word	0x00000030
        /*0c24*/ 	.short	0x010a
        /*0c26*/ 	.byte	0xff
	.zero		1


	//   ....[172]....
        /*0c28*/ 	.word	0x0000cad0
        /*0c2c*/ 	.word	0x0000005b
        /*0c30*/ 	.word	0x00000030
        /*0c34*/ 	.short	0x010a
        /*0c36*/ 	.byte	0xff
	.zero		1


	//   ....[173]....
        /*0c38*/ 	.word	0x0000cb20
        /*0c3c*/ 	.word	0x0000005b
        /*0c40*/ 	.word	0x00000030
        /*0c44*/ 	.short	0x010a
        /*0c46*/ 	.byte	0xff
	.zero		1


	//   ....[174]....
        /*0c48*/ 	.word	0x0000cb70
        /*0c4c*/ 	.word	0x0000005c
        /*0c50*/ 	.word	0x00000030
        /*0c54*/ 	.short	0x010a
        /*0c56*/ 	.byte	0xff
	.zero		1


	//   ....[175]....
        /*0c58*/ 	.word	0x0000cbc0
        /*0c5c*/ 	.word	0x0000005c
        /*0c60*/ 	.word	0x00000030
        /*0c64*/ 	.short	0x010a
        /*0c66*/ 	.byte	0xff
	.zero		1


	//   ....[176]....
        /*0c68*/ 	.word	0x0000cc10
        /*0c6c*/ 	.word	0x0000005c
        /*0c70*/ 	.word	0x00000030
        /*0c74*/ 	.short	0x010a
        /*0c76*/ 	.byte	0xff
	.zero		1


	//   ....[177]....
        /*0c78*/ 	.word	0x0000cc60
        /*0c7c*/ 	.word	0x0000005c
        /*0c80*/ 	.word	0x00000030
        /*0c84*/ 	.short	0x010a
        /*0c86*/ 	.byte	0xff
	.zero		1


	//----- nvinfo : EIATTR_NUM_MBARRIERS
	.align		4
.L_47:
        /*0c88*/ 	.byte	0x03, 0x38
        /*0c8a*/ 	.short	0x0021


	//----- nvinfo : EIATTR_EXIT_INSTR_OFFSETS
	.align		4
        /*0c8c*/ 	.byte	0x04, 0x1c
        /*0c8e*/ 	.short	(.L_49 - .L_48)


	//   ....[0]....
.L_48:
        /*0c90*/ 	.word	0x000028f0


	//   ....[1]....
        /*0c94*/ 	.word	0x00002df0


	//   ....[2]....
        /*0c98*/ 	.word	0x00002e50


	//   ....[3]....
        /*0c9c*/ 	.word	0x00004390


	//   ....[4]....
        /*0ca0*/ 	.word	0x00005d00


	//   ....[5]....
        /*0ca4*/ 	.word	0x00005d40


	//   ....[6]....
        /*0ca8*/ 	.word	0x0000bc30


	//   ....[7]....
        /*0cac*/ 	.word	0x0000bcb0


	//   ....[8]....
        /*0cb0*/ 	.word	0x0000bce0


	//   ....[9]....
        /*0cb4*/ 	.word	0x0000bd50


	//----- nvinfo : EIATTR_MAX_THREADS
	.align		4
.L_49:
        /*0cb8*/ 	.byte	0x04, 0x05
        /*0cba*/ 	.short	(.L_51 - .L_50)
.L_50:
        /*0cbc*/ 	.word	0x00000100
        /*0cc0*/ 	.word	0x00000001
        /*0cc4*/ 	.word	0x00000001


	//----- nvinfo : EIATTR_CRS_STACK_SIZE
	.align		4
.L_51:
        /*0cc8*/ 	.byte	0x04, 0x1e
        /*0cca*/ 	.short	(.L_53 - .L_52)
.L_52:
        /*0ccc*/ 	.word	0x00000000


	//----- nvinfo : EIATTR_CBANK_PARAM_SIZE
	.align		4
.L_53:
        /*0cd0*/ 	.byte	0x03, 0x19
        /*0cd2*/ 	.short	0x0800


	//----- nvinfo : EIATTR_PARAM_CBANK
	.align		4
        /*0cd4*/ 	.byte	0x04, 0x0a
        /*0cd6*/ 	.short	(.L_55 - .L_54)
	.align		4
.L_54:
        /*0cd8*/ 	.word	index@(.nv.constant0._ZN7cutlass13device_kernelINS_4gemm6kernel13GemmUniversalIN4cute5tupleIJiiiiEEENS1_10collective13CollectiveMmaINS1_35MainloopSm100TmaUmmaWarpSpecializedILi3ELi2ELi4ENS5_IJNS4_1CILi2EEENSA_ILi1EEESC_EEEEENS5_IJNSA_ILi128EEENSA_ILi256EEENSA_ILi64EEEEEENS_10tfloat32_tENS5_IJlSC_lEEESJ_SK_NS4_8TiledMMAINS4_8MMA_AtomIJNS4_23SM100_MMA_TF32_2x1SM_SSISJ_SJ_fLi128ELi256ELNS4_4UMMA5MajorE0ELSP_0ELNSO_7ScaleInE0ELSQ_0EEEEEENS4_6LayoutINS5_IJSC_SC_SC_EEENS5_IJNSA_ILi0EEESV_SV_EEEEENS5_IJNS4_10UnderscoreESY_SY_EEEEENS4_18SM100_TMA_2SM_LOADENS4_14ComposedLayoutINS4_7SwizzleILi3ELi4ELi3EEENS4_18smem_ptr_flag_bitsILi32EEENST_INS5_IJNSA_ILi8EEENSA_ILi32EEEEEENS5_IJS18_SC_EEEEEEEvNS4_8identityES11_S1C_vS1D_EENS_8epilogue10collective18CollectiveEpilogueINS1F_23Sm100TmaWarpSpecializedILi4ELi2ELi16ELb1ELb0EEEJNS5_IJSH_SG_SH_EEENS5_IJNST_ISH_SC_EENST_INS5_IJNSA_ILi16EEESB_EEENS5_IJSC_SF_EEEEEEEESJ_SK_SJ_SK_NS1F_6fusion15FusionCallbacksIS1J_NS1R_17LinearCombinationISJ_fSJ_fLNS_15FloatRoundStyleE2EEES1K_S1Q_JEEENS4_5SM1004TMEM4LOAD26SM100_TMEM_LOAD_32dp32b16xENS4_13SM90_TMA_LOADENS12_INS13_ILi2ELi4ELi3EEES16_NST_INS5_IJS17_S1M_EEENS5_IJS1M_SC_EEEEEEENS4_39AutoVectorizingCopyWithAssumedAlignmentILi128EEENS4_14SM90_TMA_STOREES26_S28_S28_EEEvvEEEEvNT_6ParamsE)
        /*0cdc*/ 	.short	0x0380
        /*0cde*/ 	.short	0x0800


	//----- nvinfo : EIATTR_SW_WAR
	.align		4
.L_55:
        /*0ce0*/ 	.byte	0x04, 0x36
        /*0ce2*/ 	.short	(.L_57 - .L_56)
.L_56:
        /*0ce4*/ 	.word	0x00000008
.L_57:


//--------------------- .nv.callgraph             --------------------------
	.section	.nv.callgraph,"",@"SHT_CUDA_CALLGRAPH"
	.align	4
	.sectionentsize	8
	.align		4
        /*0000*/ 	.word	0x00000000
	.align		4
        /*0004*/ 	.word	0xffffffff
	.align		4
        /*0008*/ 	.word	index@(_ZN7cutlass13device_kernelINS_4gemm6kernel13GemmUniversalIN4cute5tupleIJiiiiEEENS1_10collective13CollectiveMmaINS1_35MainloopSm100TmaUmmaWarpSpecializedILi3ELi2ELi4ENS5_IJNS4_1CILi2EEENSA_ILi1EEESC_EEEEENS5_IJNSA_ILi128EEENSA_ILi256EEENSA_ILi64EEEEEENS_10tfloat32_tENS5_IJlSC_lEEESJ_SK_NS4_8TiledMMAINS4_8MMA_AtomIJNS4_23SM100_MMA_TF32_2x1SM_SSISJ_SJ_fLi128ELi256ELNS4_4UMMA5MajorE0ELSP_0ELNSO_7ScaleInE0ELSQ_0EEEEEENS4_6LayoutINS5_IJSC_SC_SC_EEENS5_IJNSA_ILi0EEESV_SV_EEEEENS5_IJNS4_10UnderscoreESY_SY_EEEEENS4_18SM100_TMA_2SM_LOADENS4_14ComposedLayoutINS4_7SwizzleILi3ELi4ELi3EEENS4_18smem_ptr_flag_bitsILi32EEENST_INS5_IJNSA_ILi8EEENSA_ILi32EEEEEENS5_IJS18_SC_EEEEEEEvNS4_8identityES11_S1C_vS1D_EENS_8epilogue10collective18CollectiveEpilogueINS1F_23Sm100TmaWarpSpecializedILi4ELi2ELi16ELb1ELb0EEEJNS5_IJSH_SG_SH_EEENS5_IJNST_ISH_SC_EENST_INS5_IJNSA_ILi16EEESB_EEENS5_IJSC_SF_EEEEEEEESJ_SK_SJ_SK_NS1F_6fusion15FusionCallbacksIS1J_NS1R_17LinearCombinationISJ_fSJ_fLNS_15FloatRoundStyleE2EEES1K_S1Q_JEEENS4_5SM1004TMEM4LOAD26SM100_TMEM_LOAD_32dp32b16xENS4_13SM90_TMA_LOADENS12_INS13_ILi2ELi4ELi3EEES16_NST_INS5_IJS17_S1M_EEENS5_IJS1M_SC_EEEEEEENS4_39AutoVectorizingCopyWithAssumedAlignmentILi128EEENS4_14SM90_TMA_STOREES26_S28_S28_EEEvvEEEEvNT_6ParamsE)
	.align		4
        /*000c*/ 	.word	index@(__assertfail)
	.align		4
        /*0010*/ 	.word	0x00000000
	.align		4
        /*0014*/ 	.word	0xfffffffe
	.align		4
        /*0018*/ 	.word	0x00000000
	.align		4
        /*001c*/ 	.word	0xfffffffd
	.align		4
        /*0020*/ 	.word	0x00000000
	.align		4
        /*0024*/ 	.word	0xfffffffc


//--------------------- .nv.constant4             --------------------------
	.section	.nv.constant4,"a",@progbits
	.align	8
	.align		8
.nv.constant4:
        /*0000*/ 	.dword	__assertfail
	.align		8
        /*0008*/ 	.dword	__unnamed_1
	.align		8
        /*0010*/ 	.dword	__unnamed_2
	.align		8
        /*0018*/ 	.dword	_ZN40_INTERNAL_29f18fcf_4_k_cu_69549a25_102184cuda3std3__45__cpo5beginE
	.align		8
        /*0020*/ 	.dword	_ZN40_INTERNAL_29f18fcf_4_k_cu_69549a25_102184cuda3std3__45__cpo3endE
	.align		8
        /*0028*/ 	.dword	_ZN40_INTERNAL_29f18fcf_4_k_cu_69549a25_102184cuda3std3__45__cpo6cbeginE
	.align		8
        /*0030*/ 	.dword	_ZN40_INTERNAL_29f18fcf_4_k_cu_69549a25_102184cuda3std3__45__cpo4cendE
	.align		8
        /*0038*/ 	.dword	_ZN40_INTERNAL_29f18fcf_4_k_cu_69549a25_102184cuda3std3__442_GLOBAL__N__29f18fcf_4_k_cu_69549a25_102186ignoreE
	.align		8
        /*0040*/ 	.dword	_ZN40_INTERNAL_29f18fcf_4_k_cu_69549a25_102184cuda3std3__419piecewise_constructE
	.align		8
        /*0048*/ 	.dword	_ZN40_INTERNAL_29f18fcf_4_k_cu_69549a25_102184cuda3std3__48in_placeE
	.align		8
        /*0050*/ 	.dword	_ZN40_INTERNAL_29f18fcf_4_k_cu_69549a25_102184cuda3std6ranges3__45__cpo4swapE
	.align		8
        /*0058*/ 	.dword	_ZN40_INTERNAL_29f18fcf_4_k_cu_69549a25_102184cuda3std6ranges3__45__cpo9iter_moveE
	.align		8
        /*0060*/ 	.dword	_ZN40_INTERNAL_29f18fcf_4_k_cu_69549a25_102184cute7productE
	.align		8
        /*0068*/ 	.dword	_ZN40_INTERNAL_29f18fcf_4_k_cu_69549a25_102184cute1_E
	.align		8
        /*0070*/ 	.dword	$str$25
	.align		8
        /*0078*/ 	.dword	$str$26
	.align		8
        /*0080*/ 	.dword	$str$27
	.align		8
        /*0088*/ 	.dword	$str$28


//--------------------- .text._ZN7cutlass13device_kernelINS_4gemm6kernel13GemmUniversalIN4cute5tupleIJiiiiEEENS1_10collective13CollectiveMmaINS1_35MainloopSm100TmaUmmaWarpSpecializedILi3ELi2ELi4ENS5_IJNS4_1CILi2EEENSA_ILi1EEESC_EEEEENS5_IJNSA_ILi128EEENSA_ILi256EEENSA_ILi64EEEEEENS_10tfloat32_tENS5_IJlSC_lEEESJ_SK_NS4_8TiledMMAINS4_8MMA_AtomIJNS4_23SM100_MMA_TF32_2x1SM_SSISJ_SJ_fLi128ELi256ELNS4_4UMMA5MajorE0ELSP_0ELNSO_7ScaleInE0ELSQ_0EEEEEENS4_6LayoutINS5_IJSC_SC_SC_EEENS5_IJNSA_ILi0EEESV_SV_EEEEENS5_IJNS4_10UnderscoreESY_SY_EEEEENS4_18SM100_TMA_2SM_LOADENS4_14ComposedLayoutINS4_7SwizzleILi3ELi4ELi3EEENS4_18smem_ptr_flag_bitsILi32EEENST_INS5_IJNSA_ILi8EEENSA_ILi32EEEEEENS5_IJS18_SC_EEEEEEEvNS4_8identityES11_S1C_vS1D_EENS_8epilogue10collective18CollectiveEpilogueINS1F_23Sm100TmaWarpSpecializedILi4ELi2ELi16ELb1ELb0EEEJNS5_IJSH_SG_SH_EEENS5_IJNST_ISH_SC_EENST_INS5_IJNSA_ILi16EEESB_EEENS5_IJSC_SF_EEEEEEEESJ_SK_SJ_SK_NS1F_6fusion15FusionCallbacksIS1J_NS1R_17LinearCombinationISJ_fSJ_fLNS_15FloatRoundStyleE2EEES1K_S1Q_JEEENS4_5SM1004TMEM4LOAD26SM100_TMEM_LOAD_32dp32b16xENS4_13SM90_TMA_LOADENS12_INS13_ILi2ELi4ELi3EEES16_NST_INS5_IJS17_S1M_EEENS5_IJS1M_SC_EEEEEEENS4_39AutoVectorizingCopyWithAssumedAlignmentILi128EEENS4_14SM90_TMA_STOREES26_S28_S28_EEEvvEEEEvNT_6ParamsE --------------------------
	.section	.text._ZN7cutlass13device_kernelINS_4gemm6kernel13GemmUniversalIN4cute5tupleIJiiiiEEENS1_10collective13CollectiveMmaINS1_35MainloopSm100TmaUmmaWarpSpecializedILi3ELi2ELi4ENS5_IJNS4_1CILi2EEENSA_ILi1EEESC_EEEEENS5_IJNSA_ILi128EEENSA_ILi256EEENSA_ILi64EEEEEENS_10tfloat32_tENS5_IJlSC_lEEESJ_SK_NS4_8TiledMMAINS4_8MMA_AtomIJNS4_23SM100_MMA_TF32_2x1SM_SSISJ_SJ_fLi128ELi256ELNS4_4UMMA5MajorE0ELSP_0ELNSO_7ScaleInE0ELSQ_0EEEEEENS4_6LayoutINS5_IJSC_SC_SC_EEENS5_IJNSA_ILi0EEESV_SV_EEEEENS5_IJNS4_10UnderscoreESY_SY_EEEEENS4_18SM100_TMA_2SM_LOADENS4_14ComposedLayoutINS4_7SwizzleILi3ELi4ELi3EEENS4_18smem_ptr_flag_bitsILi32EEENST_INS5_IJNSA_ILi8EEENSA_ILi32EEEEEENS5_IJS18_SC_EEEEEEEvNS4_8identityES11_S1C_vS1D_EENS_8epilogue10collective18CollectiveEpilogueINS1F_23Sm100TmaWarpSpecializedILi4ELi2ELi16ELb1ELb0EEEJNS5_IJSH_SG_SH_EEENS5_IJNST_ISH_SC_EENST_INS5_IJNSA_ILi16EEESB_EEENS5_IJSC_SF_EEEEEEEESJ_SK_SJ_SK_NS1F_6fusion15FusionCallbacksIS1J_NS1R_17LinearCombinationISJ_fSJ_fLNS_15FloatRoundStyleE2EEES1K_S1Q_JEEENS4_5SM1004TMEM4LOAD26SM100_TMEM_LOAD_32dp32b16xENS4_13SM90_TMA_LOADENS12_INS13_ILi2ELi4ELi3EEES16_NST_INS5_IJS17_S1M_EEENS5_IJS1M_SC_EEEEEEENS4_39AutoVectorizingCopyWithAssumedAlignmentILi128EEENS4_14SM90_TMA_STOREES26_S28_S28_EEEvvEEEEvNT_6ParamsE,"ax",@progbits
	.align	128
.text._ZN7cutlass13device_kernelINS_4gemm6kernel13GemmUniversalIN4cute5tupleIJiiiiEEENS1_10collective13CollectiveMmaINS1_35MainloopSm100TmaUmmaWarpSpecializedILi3ELi2ELi4ENS5_IJNS4_1CILi2EEENSA_ILi1EEESC_EEEEENS5_IJNSA_ILi128EEENSA_ILi256EEENSA_ILi64EEEEEENS_10tfloat32_tENS5_IJlSC_lEEESJ_SK_NS4_8TiledMMAINS4_8MMA_AtomIJNS4_23SM100_MMA_TF32_2x1SM_SSISJ_SJ_fLi128ELi256ELNS4_4UMMA5MajorE0ELSP_0ELNSO_7ScaleInE0ELSQ_0EEEEEENS4_6LayoutINS5_IJSC_SC_SC_EEENS5_IJNSA_ILi0EEESV_SV_EEEEENS5_IJNS4_10UnderscoreESY_SY_EEEEENS4_18SM100_TMA_2SM_LOADENS4_14ComposedLayoutINS4_7SwizzleILi3ELi4ELi3EEENS4_18smem_ptr_flag_bitsILi32EEENST_INS5_IJNSA_ILi8EEENSA_ILi32EEEEEENS5_IJS18_SC_EEEEEEEvNS4_8identityES11_S1C_vS1D_EENS_8epilogue10collective18CollectiveEpilogueINS1F_23Sm100TmaWarpSpecializedILi4ELi2ELi16ELb1ELb0EEEJNS5_IJSH_SG_SH_EEENS5_IJNST_ISH_SC_EENST_INS5_IJNSA_ILi16EEESB_EEENS5_IJSC_SF_EEEEEEEESJ_SK_SJ_SK_NS1F_6fusion15FusionCallbacksIS1J_NS1R_17LinearCombinationISJ_fSJ_fLNS_15FloatRoundStyleE2EEES1K_S1Q_JEEENS4_5SM1004TMEM4LOAD26SM100_TMEM_LOAD_32dp32b16xENS4_13SM90_TMA_LOADENS12_INS13_ILi2ELi4ELi3EEES16_NST_INS5_IJS17_S1M_EEENS5_IJS1M_SC_EEEEEEENS4_39AutoVectorizingCopyWithAssumedAlignmentILi128EEENS4_14SM90_TMA_STOREES26_S28_S28_EEEvvEEEEvNT_6ParamsE:
        .type           _ZN7cutlass13device_kernelINS_4gemm6kernel13GemmUniversalIN4cute5tupleIJiiiiEEENS1_10collective13CollectiveMmaINS1_35MainloopSm100TmaUmmaWarpSpecializedILi3ELi2ELi4ENS5_IJNS4_1CILi2EEENSA_ILi1EEESC_EEEEENS5_IJNSA_ILi128EEENSA_ILi256EEENSA_ILi64EEEEEENS_10tfloat32_tENS5_IJlSC_lEEESJ_SK_NS4_8TiledMMAINS4_8MMA_AtomIJNS4_23SM100_MMA_TF32_2x1SM_SSISJ_SJ_fLi128ELi256ELNS4_4UMMA5MajorE0ELSP_0ELNSO_7ScaleInE0ELSQ_0EEEEEENS4_6LayoutINS5_IJSC_SC_SC_EEENS5_IJNSA_ILi0EEESV_SV_EEEEENS5_IJNS4_10UnderscoreESY_SY_EEEEENS4_18SM100_TMA_2SM_LOADENS4_14ComposedLayoutINS4_7SwizzleILi3ELi4ELi3EEENS4_18smem_ptr_flag_bitsILi32EEENST_INS5_IJNSA_ILi8EEENSA_ILi32EEEEEENS5_IJS18_SC_EEEEEEEvNS4_8identityES11_S1C_vS1D_EENS_8epilogue10collective18CollectiveEpilogueINS1F_23Sm100TmaWarpSpecializedILi4ELi2ELi16ELb1ELb0EEEJNS5_IJSH_SG_SH_EEENS5_IJNST_ISH_SC_EENST_INS5_IJNSA_ILi16EEESB_EEENS5_IJSC_SF_EEEEEEEESJ_SK_SJ_SK_NS1F_6fusion15FusionCallbacksIS1J_NS1R_17LinearCombinationISJ_fSJ_fLNS_15FloatRoundStyleE2EEES1K_S1Q_JEEENS4_5SM1004TMEM4LOAD26SM100_TMEM_LOAD_32dp32b16xENS4_13SM90_TMA_LOADENS12_INS13_ILi2ELi4ELi3EEES16_NST_INS5_IJS17_S1M_EEENS5_IJS1M_SC_EEEEEEENS4_39AutoVectorizingCopyWithAssumedAlignmentILi128EEENS4_14SM90_TMA_STOREES26_S28_S28_EEEvvEEEEvNT_6ParamsE,@function
        .size           _ZN7cutlass13device_kernelINS_4gemm6kernel13GemmUniversalIN4cute5tupleIJiiiiEEENS1_10collective13CollectiveMmaINS1_35MainloopSm100TmaUmmaWarpSpecializedILi3ELi2ELi4ENS5_IJNS4_1CILi2EEENSA_ILi1EEESC_EEEEENS5_IJNSA_ILi128EEENSA_ILi256EEENSA_ILi64EEEEEENS_10tfloat32_tENS5_IJlSC_lEEESJ_SK_NS4_8TiledMMAINS4_8MMA_AtomIJNS4_23SM100_MMA_TF32_2x1SM_SSISJ_SJ_fLi128ELi256ELNS4_4UMMA5MajorE0ELSP_0ELNSO_7ScaleInE0ELSQ_0EEEEEENS4_6LayoutINS5_IJSC_SC_SC_EEENS5_IJNSA_ILi0EEESV_SV_EEEEENS5_IJNS4_10UnderscoreESY_SY_EEEEENS4_18SM100_TMA_2SM_LOADENS4_14ComposedLayoutINS4_7SwizzleILi3ELi4ELi3EEENS4_18smem_ptr_flag_bitsILi32EEENST_INS5_IJNSA_ILi8EEENSA_ILi32EEEEEENS5_IJS18_SC_EEEEEEEvNS4_8identityES11_S1C_vS1D_EENS_8epilogue10collective18CollectiveEpilogueINS1F_23Sm100TmaWarpSpecializedILi4ELi2ELi16ELb1ELb0EEEJNS5_IJSH_SG_SH_EEENS5_IJNST_ISH_SC_EENST_INS5_IJNSA_ILi16EEESB_EEENS5_IJSC_SF_EEEEEEEESJ_SK_SJ_SK_NS1F_6fusion15FusionCallbacksIS1J_NS1R_17LinearCombinationISJ_fSJ_fLNS_15FloatRoundStyleE2EEES1K_S1Q_JEEENS4_5SM1004TMEM4LOAD26SM100_TMEM_LOAD_32dp32b16xENS4_13SM90_TMA_LOADENS12_INS13_ILi2ELi4ELi3EEES16_NST_INS5_IJS17_S1M_EEENS5_IJS1M_SC_EEEEEEENS4_39AutoVectorizingCopyWithAssumedAlignmentILi128EEENS4_14SM90_TMA_STOREES26_S28_S28_EEEvvEEEEvNT_6ParamsE,(.L_x_238 - _ZN7cutlass13device_kernelINS_4gemm6kernel13GemmUniversalIN4cute5tupleIJiiiiEEENS1_10collective13CollectiveMmaINS1_35MainloopSm100TmaUmmaWarpSpecializedILi3ELi2ELi4ENS5_IJNS4_1CILi2EEENSA_ILi1EEESC_EEEEENS5_IJNSA_ILi128EEENSA_ILi256EEENSA_ILi64EEEEEENS_10tfloat32_tENS5_IJlSC_lEEESJ_SK_NS4_8TiledMMAINS4_8MMA_AtomIJNS4_23SM100_MMA_TF32_2x1SM_SSISJ_SJ_fLi128ELi256ELNS4_4UMMA5MajorE0ELSP_0ELNSO_7ScaleInE0ELSQ_0EEEEEENS4_6LayoutINS5_IJSC_SC_SC_EEENS5_IJNSA_ILi0EEESV_SV_EEEEENS5_IJNS4_10UnderscoreESY_SY_EEEEENS4_18SM100_TMA_2SM_LOADENS4_14ComposedLayoutINS4_7SwizzleILi3ELi4ELi3EEENS4_18smem_ptr_flag_bitsILi32EEENST_INS5_IJNSA_ILi8EEENSA_ILi32EEEEEENS5_IJS18_SC_EEEEEEEvNS4_8identityES11_S1C_vS1D_EENS_8epilogue10collective18CollectiveEpilogueINS1F_23Sm100TmaWarpSpecializedILi4ELi2ELi16ELb1ELb0EEEJNS5_IJSH_SG_SH_EEENS5_IJNST_ISH_SC_EENST_INS5_IJNSA_ILi16EEESB_EEENS5_IJSC_SF_EEEEEEEESJ_SK_SJ_SK_NS1F_6fusion15FusionCallbacksIS1J_NS1R_17LinearCombinationISJ_fSJ_fLNS_15FloatRoundStyleE2EEES1K_S1Q_JEEENS4_5SM1004TMEM4LOAD26SM100_TMEM_LOAD_32dp32b16xENS4_13SM90_TMA_LOADENS12_INS13_ILi2ELi4ELi3EEES16_NST_INS5_IJS17_S1M_EEENS5_IJS1M_SC_EEEEEEENS4_39AutoVectorizingCopyWithAssumedAlignmentILi128EEENS4_14SM90_TMA_STOREES26_S28_S28_EEEvvEEEEvNT_6ParamsE)
        .other          _ZN7cutlass13device_kernelINS_4gemm6kernel13GemmUniversalIN4cute5tupleIJiiiiEEENS1_10collective13CollectiveMmaINS1_35MainloopSm100TmaUmmaWarpSpecializedILi3ELi2ELi4ENS5_IJNS4_1CILi2EEENSA_ILi1EEESC_EEEEENS5_IJNSA_ILi128EEENSA_ILi256EEENSA_ILi64EEEEEENS_10tfloat32_tENS5_IJlSC_lEEESJ_SK_NS4_8TiledMMAINS4_8MMA_AtomIJNS4_23SM100_MMA_TF32_2x1SM_SSISJ_SJ_fLi128ELi256ELNS4_4UMMA5MajorE0ELSP_0ELNSO_7ScaleInE0ELSQ_0EEEEEENS4_6LayoutINS5_IJSC_SC_SC_EEENS5_IJNSA_ILi0EEESV_SV_EEEEENS5_IJNS4_10UnderscoreESY_SY_EEEEENS4_18SM100_TMA_2SM_LOADENS4_14ComposedLayoutINS4_7SwizzleILi3ELi4ELi3EEENS4_18smem_ptr_flag_bitsILi32EEENST_INS5_IJNSA_ILi8EEENSA_ILi32EEEEEENS5_IJS18_SC_EEEEEEEvNS4_8identityES11_S1C_vS1D_EENS_8epilogue10collective18CollectiveEpilogueINS1F_23Sm100TmaWarpSpecializedILi4ELi2ELi16ELb1ELb0EEEJNS5_IJSH_SG_SH_EEENS5_IJNST_ISH_SC_EENST_INS5_IJNSA_ILi16EEESB_EEENS5_IJSC_SF_EEEEEEEESJ_SK_SJ_SK_NS1F_6fusion15FusionCallbacksIS1J_NS1R_17LinearCombinationISJ_fSJ_fLNS_15FloatRoundStyleE2EEES1K_S1Q_JEEENS4_5SM1004TMEM4LOAD26SM100_TMEM_LOAD_32dp32b16xENS4_13SM90_TMA_LOADENS12_INS13_ILi2ELi4ELi3EEES16_NST_INS5_IJS17_S1M_EEENS5_IJS1M_SC_EEEEEEENS4_39AutoVectorizingCopyWithAssumedAlignmentILi128EEENS4_14SM90_TMA_STOREES26_S28_S28_EEEvvEEEEvNT_6ParamsE,@"STO_CUDA_ENTRY STV_DEFAULT"
_ZN7cutlass13device_kernelINS_4gemm6kernel13GemmUniversalIN4cute5tupleIJiiiiEEENS1_10collective13CollectiveMmaINS1_35MainloopSm100TmaUmmaWarpSpecializedILi3ELi2ELi4ENS5_IJNS4_1CILi2EEENSA_ILi1EEESC_EEEEENS5_IJNSA_ILi128EEENSA_ILi256EEENSA_ILi64EEEEEENS_10tfloat32_tENS5_IJlSC_lEEESJ_SK_NS4_8TiledMMAINS4_8MMA_AtomIJNS4_23SM100_MMA_TF32_2x1SM_SSISJ_SJ_fLi128ELi256ELNS4_4UMMA5MajorE0ELSP_0ELNSO_7ScaleInE0ELSQ_0EEEEEENS4_6LayoutINS5_IJSC_SC_SC_EEENS5_IJNSA_ILi0EEESV_SV_EEEEENS5_IJNS4_10UnderscoreESY_SY_EEEEENS4_18SM100_TMA_2SM_LOADENS4_14ComposedLayoutINS4_7SwizzleILi3ELi4ELi3EEENS4_18smem_ptr_flag_bitsILi32EEENST_INS5_IJNSA_ILi8EEENSA_ILi32EEEEEENS5_IJS18_SC_EEEEEEEvNS4_8identityES11_S1C_vS1D_EENS_8epilogue10collective18CollectiveEpilogueINS1F_23Sm100TmaWarpSpecializedILi4ELi2ELi16ELb1ELb0EEEJNS5_IJSH_SG_SH_EEENS5_IJNST_ISH_SC_EENST_INS5_IJNSA_ILi16EEESB_EEENS5_IJSC_SF_EEEEEEEESJ_SK_SJ_SK_NS1F_6fusion15FusionCallbacksIS1J_NS1R_17LinearCombinationISJ_fSJ_fLNS_15FloatRoundStyleE2EEES1K_S1Q_JEEENS4_5SM1004TMEM4LOAD26SM100_TMEM_LOAD_32dp32b16xENS4_13SM90_TMA_LOADENS12_INS13_ILi2ELi4ELi3EEES16_NST_INS5_IJS17_S1M_EEENS5_IJS1M_SC_EEEEEEENS4_39AutoVectorizingCopyWithAssumedAlignmentILi128EEENS4_14SM90_TMA_STOREES26_S28_S28_EEEvvEEEEvNT_6ParamsE:
[----:B------:R-:W1:Y:S01]  /*0000*/  LDC R1, c[0x0][0x37c] ;  /* 0x0000df00ff017b82 */ /* 0x000e620000000800 */
[----:B------:R-:W2:Y:S01]  /*0010*/  S2R R80, SR_TID.X ;  /* 0x0000000000507919 */ /* 0x000ea20000002100 */
[----:B------:R-:W3:Y:S06]  /*0020*/  LDCU.64 UR6, c[0x0][0x890] ;  /* 0x00011200ff0677ac */ /* 0x000eec0008000a00 */
[----:B------:R-:W4:Y:S01]  /*0030*/  S2UR UR37, SR_CgaCtaId ;  /* 0x00000000002579c3 */ /* 0x000f220000008800 */
[----:B------:R-:W-:Y:S02]  /*0040*/  PRMT R67, RZ, 0x7610, R67 ;  /* 0x00007610ff437816 */ /* 0x000fe40000000043 */
[----:B------:R-:W-:Y:S01]  /*0050*/  ELECT P1, URZ, PT ;  /* 0x0000000000ff782f */ /* 0x000fe20003820000 */
[----:B------:R-:W1:Y:S01]  /*0060*/  LDCU.64 UR38, c[0x0][0x358] ;  /* 0x00006b00ff2677ac */ /* 0x000e620008000a00 */
[----:B---3--:R-:W-:-:S04]  /*0070*/  UISETP.NE.U32.AND UP0, UPT, UR6, URZ, UPT ;  /* 0x000000ff0600728c */ /* 0x008fc8000bf05070 */
[----:B------:R-:W-:Y:S02]  /*0080*/  UISETP.NE.AND.EX UP0, UPT, UR7, URZ, UPT, UP0 ;  /* 0x000000ff0700728c */ /* 0x000fe4000bf05300 */
[----:B----4-:R-:W-:Y:S02]  /*0090*/  ULOP3.LUT UR5, UR37, 0x1, URZ, 0xc0, !UPT ;  /* 0x0000000125057892 */ /* 0x010fe4000f8ec0ff */
[----:B------:R-:W-:Y:S01]  /*00a0*/  ULOP3.LUT UR4, UR37, 0x1, URZ, 0x3c, !UPT ;  /* 0x0000000125047892 */ /* 0x000fe2000f8e3cff */
[----:B--2---:R-:W-:-:S05]  /*00b0*/  SHF.R.U32.HI R72, RZ, 0x5, R80 ;  /* 0x00000005ff487819 */ /* 0x004fca0000011650 */
[----:B------:R-:W2:Y:S02]  /*00c0*/  SHFL.IDX PT, R0, R72, RZ, 0x1f ;  /* 0x00001fff48007589 */ /* 0x000ea400000e0000 */
[----:B--2---:R-:W-:Y:S01]  /*00d0*/  R2UR UR10, R0 ;  /* 0x00000000000a72ca */ /* 0x004fe200000e0000 */
[----:B-1----:R-:W-:-:S14]  /*00e0*/  BRA.U UP0, `(.L_x_0) ;  /* 0x00000001002c7547 */ /* 0x002fdc000b800000 */
[----:B------:R-:W1:Y:S02]  /*00f0*/  LDCU.64 UR8, c[0x0][0x888] ;  /* 0x00011100ff0877ac */ /* 0x000e640008000a00 */
[----:B-1----:R-:W-:-:S04]  /*0100*/  UISETP.NE.U32.AND UP0, UPT, UR8, URZ, UPT ;  /* 0x000000ff0800728c */ /* 0x002fc8000bf05070 */
[----:B------:R-:W-:-:S09]  /*0110*/  UISETP.NE.AND.EX UP0, UPT, UR9, URZ, UPT, UP0 ;  /* 0x000000ff0900728c */ /* 0x000fd2000bf05300 */
[----:B------:R-:W-:Y:S05]  /*0120*/  BRA.U !UP0, `(.L_x_1) ;  /* 0x0000000108107547 */ /* 0x000fea000b800000 */
[----:B------:R-:W1:Y:S02]  /*0130*/  LDC.64 R2, c[0x0][0x888] ;  /* 0x00022200ff027b82 */ /* 0x000e640000000a00 */
[----:B-1----:R1:W5:Y:S01]  /*0140*/  LDG.E R35, desc[UR38][R2.64] ;  /* 0x0000002602237981 */ /* 0x002362000c1e1900 */
[----:B------:R-:W-:Y:S01]  /*0150*/  HFMA2 R67, -RZ, RZ, 0, 5.9604644775390625e-08 ;  /* 0x00000001ff437431 */ /* 0x000fe200000001ff */
[----:B------:R-:W-:Y:S05]  /*0160*/  BRA `(.L_x_0) ;  /* 0x00000000000c7947 */ /* 0x000fea0003800000 */
.L_x_1:
[----:B------:R-:W1:Y:S01]  /*0170*/  LDCU UR8, c[0x0][0x880] ;  /* 0x00011000ff0877ac */ /* 0x000e620008000800 */
[----:B------:R-:W-:Y:S01]  /*0180*/  HFMA2 R67, -RZ, RZ, 0, 5.9604644775390625e-08 ;  /* 0x00000001ff437431 */ /* 0x000fe200000001ff */
[----:B-1----:R-:W-:-:S07]  /*0190*/  MOV R35, UR8 ;  /* 0x0000000800237c02 */ /* 0x002fce0008000f00 */
.L_x_0:
[----:B------:R-:W2:Y:S02]  /*01a0*/  LDCU.64 UR8, c[0x0][0x8b0] ;  /* 0x00011600ff0877ac */ /* 0x000ea40008000a00 */
[----:B--2---:R-:W-:-:S04]  /*01b0*/  UISETP.NE.U32.AND UP0, UPT, UR8, URZ, UPT ;  /* 0x000000ff0800728c */ /* 0x004fc8000bf05070 */
[----:B------:R-:W-:-:S09]  /*01c0*/  UISETP.NE.AND.EX UP0, UPT, UR9, URZ, UPT, UP0 ;  /* 0x000000ff0900728c */ /* 0x000fd2000bf05300 */
[----:B------:R-:W-:Y:S05]  /*01d0*/  BRA.U UP0, `(.L_x_2) ;  /* 0x0000000100247547 */ /* 0x000fea000b800000 */
[----:B------:R-:W2:Y:S02]  /*01e0*/  LDCU.64 UR8, c[0x0][0x8a8] ;  /* 0x00011500ff0877ac */ /* 0x000ea40008000a00 */
[----:B--2---:R-:W-:-:S04]  /*01f0*/  UISETP.NE.U32.AND UP0, UPT, UR8, URZ, UPT ;  /* 0x000000ff0800728c */ /* 0x004fc8000bf05070 */
[----:B------:R-:W-:-:S09]  /*0200*/  UISETP.NE.AND.EX UP0, UPT, UR9, URZ, UPT, UP0 ;  /* 0x000000ff0900728c */ /* 0x000fd2000bf05300 */
[----:B------:R-:W-:Y:S05]  /*0210*/  BRA.U !UP0, `(.L_x_3) ;  /* 0x00000001080c7547 */ /* 0x000fea000b800000 */
[----:B------:R-:W2:Y:S02]  /*0220*/  LDC.64 R32, c[0x0][0x8a8] ;  /* 0x00022a00ff207b82 */ /* 0x000ea40000000a00 */
[----:B--2---:R2:W5:Y:S01]  /*0230*/  LDG.E R32, desc[UR38][R32.64] ;  /* 0x0000002620207981 */ /* 0x004562000c1e1900 */
[----:B------:R-:W-:Y:S05]  /*0240*/  BRA `(.L_x_2) ;  /* 0x0000000000087947 */ /* 0x000fea0003800000 */
.L_x_3:
[----:B------:R-:W2:Y:S02]  /*0250*/  LDCU UR8, c[0x0][0x8a0] ;  /* 0x00011400ff0877ac */ /* 0x000ea40008000800 */
[----:B--2---:R-:W-:Y:S02]  /*0260*/  MOV R32, UR8 ;  /* 0x0000000800207c02 */ /* 0x004fe40008000f00 */
.L_x_2:
[----:B------:R-:W-:Y:S01]  /*0270*/  IMAD.U32 R0, RZ, RZ, UR10 ;  /* 0x0000000aff007e24 */ /* 0x000fe2000f8e00ff */
[----:B------:R-:W-:Y:S04]  /*0280*/  BSSY.RECONVERGENT B0, `(.L_x_4) ;  /* 0x000000c000007945 */ /* 0x000fe80003800200 */
[C---:B------:R-:W-:Y:S02]  /*0290*/  ISETP.NE.OR P2, PT, R0.reuse, 0x1, !P1 ;  /* 0x000000010000780c */ /* 0x040fe40004f45670 */
[----:B------:R-:W-:-:S11]  /*02a0*/  ISETP.NE.OR P0, PT, R0, 0x3, !P1 ;  /* 0x000000030000780c */ /* 0x000fd60004f05670 */
[----:B------:R-:W-:Y:S05]  /*02b0*/  @P2 BRA `(.L_x_5) ;  /* 0x0000000000202947 */ /* 0x000fea0003800000 */
[----:B------:R-:W3:Y:S02]  /*02c0*/  LDCU.64 UR8, c[0x0][0x348] ;  /* 0x00006900ff0877ac */ /* 0x000ee40008000a00 */
[----:B---3--:R-:W-:Y:S02]  /*02d0*/  UIADD3 UR12, UP1, UPT, UR8, 0x80, URZ ;  /* 0x00000080080c7890 */ /* 0x008fe4000ff3e0ff */
[----:B------:R-:W-:Y:S02]  /*02e0*/  UIADD3 UR8, UP0, UPT, UR8, 0x180, URZ ;  /* 0x0000018008087890 */ /* 0x000fe4000ff1e0ff */
[----:B------:R-:W-:Y:S02]  /*02f0*/  UIADD3.X UR13, UPT, UPT, URZ, UR9, URZ, UP1, !UPT ;  /* 0x00000009ff0d7290 */ /* 0x000fe40008ffe4ff */
[----:B------:R-:W-:-:S07]  /*0300*/  UIADD3.X UR9, UPT, UPT, URZ, UR9, URZ, UP0, !UPT ;  /* 0x00000009ff097290 */ /* 0x000fce00087fe4ff */
[----:B------:R3:W-:Y:S02]  /*0310*/  UTMACCTL.PF [UR12] ;  /* 0x000000000c0079b9 */ /* 0x0007e40008040000 */
[----:B------:R3:W-:Y:S02]  /*0320*/  UTMACCTL.PF [UR8] ;  /* 0x00000000080079b9 */ /* 0x0007e40008040000 */
[----:B---3--:R-:W-:Y:S01]  /*0330*/  NOP ;  /* 0x0000000000007918 */ /* 0x008fe20000000000 */
.L_x_5:
[----:B------:R-:W-:Y:S05]  /*0340*/  BSYNC.RECONVERGENT B0 ;  /* 0x0000000000007941 */ /* 0x000fea0003800200 */
.L_x_4:
[----:B------:R-:W-:Y:S04]  /*0350*/  BSSY.RECONVERGENT B0, `(.L_x_6) ;  /* 0x000000a000007945 */ /* 0x000fe80003800200 */
        /* <DEDUP_REMOVED lines=9> */
.L_x_7:
[----:B------:R-:W-:Y:S05]  /*03f0*/  BSYNC.RECONVERGENT B0 ;  /* 0x0000000000007941 */ /* 0x000fea0003800200 */
.L_x_6:
[----:B------:R-:W3:Y:S01]  /*0400*/  LDCU.64 UR8, c[0x0][0x888] ;  /* 0x00011100ff0877ac */ /* 0x000ee20008000a00 */
[----:B------:R-:W-:Y:S02]  /*0410*/  UISETP.EQ.U32.AND UP1, UPT, UR6, URZ, UPT ;  /* 0x000000ff0600728c */ /* 0x000fe4000bf22070 */
[----:B------:R-:W-:Y:S02]  /*0420*/  UPLOP3.LUT UP5, UPT, UPT, UPT, UPT, 0x80, 0x8 ;  /* 0x000000000008789c */ /* 0x000fe40003faf070 */
[----:B---3--:R-:W-:-:S04]  /*0430*/  UISETP.NE.U32.AND UP0, UPT, UR8, URZ, UPT ;  /* 0x000000ff0800728c */ /* 0x008fc8000bf05070 */
[----:B------:R-:W-:-:S04]  /*0440*/  UISETP.NE.AND.EX UP0, UPT, UR9, URZ, UPT, UP0 ;  /* 0x000000ff0900728c */ /* 0x000fc8000bf05300 */
[----:B------:R-:W-:-:S04]  /*0450*/  UISETP.EQ.OR.EX UP2, UPT, UR7, URZ, !UP0, UP1 ;  /* 0x000000ff0700728c */ /* 0x000fc8000c742710 */
[----:B------:R-:W-:-:S05]  /*0460*/  UP2UR UR48, UPR, URZ, 0x4 ;  /* 0x00000004ff307883 */ /* 0x000fca0008000000 */
[----:B------:R-:W-:Y:S07]  /*0470*/  BRA.U !UP2, `(.L_x_8) ;  /* 0x000000010a207547 */ /* 0x000fee000b800000 */
[----:B------:R-:W-:Y:S01]  /*0480*/  UISETP.NE.U32.AND UP2, UPT, UR6, URZ, UPT ;  /* 0x000000ff0600728c */ /* 0x000fe2000bf45070 */
[----:B-----5:R-:W-:Y:S01]  /*0490*/  FSETP.NEU.AND P0, PT, R35, RZ, PT ;  /* 0x000000ff2300720b */ /* 0x020fe20003f0d000 */
[----:B------:R-:W-:Y:S02]  /*04a0*/  USEL UR6, URZ, 0xffffffff, UP0 ;  /* 0xffffffffff067887 */ /* 0x000fe40008000000 */
[----:B------:R-:W-:-:S10]  /*04b0*/  UISETP.NE.AND.EX UP2, UPT, UR7, URZ, UPT, UP2 ;  /* 0x000000ff0700728c */ /* 0x000fd4000bf45320 */
[----:B------:R-:W-:Y:S01]  /*04c0*/  VOTEU.ANY UP1, P0 ;  /* 0x0000000000ff7886 */ /* 0x000fe20000020100 */
[----:B------:R-:W-:-:S04]  /*04d0*/  @!UP2 USEL UR6, URZ, 0xffffffff, UP1 ;  /* 0xffffffffff06a887 */ /* 0x000fc80008800000 */
[----:B------:R-:W-:-:S04]  /*04e0*/  ULOP3.LUT UR6, UR6, 0x1, URZ, 0xc0, !UPT ;  /* 0x0000000106067892 */ /* 0x000fc8000f8ec0ff */
[----:B------:R-:W-:-:S11]  /*04f0*/  UISETP.NE.U32.AND UP5, UPT, UR6, 0x1, UPT ;  /* 0x000000010600788c */ /* 0x000fd6000bfa5070 */
.L_x_8:
[----:B------:R-:W3:Y:S01]  /*0500*/  SHFL.IDX PT, R0, R72, RZ, 0x1f ;  /* 0x00001fff48007589 */ /* 0x000ee200000e0000 */
[----:B------:R-:W-:-:S04]  /*0510*/  UISETP.NE.AND UP1, UPT, UR10, 0x2, UPT ;  /* 0x000000020a00788c */ /* 0x000fc8000bf25270 */
[----:B------:R-:W-:Y:S02]  /*0520*/  UISETP.EQ.AND UP2, UPT, UR5, URZ, !UP1 ;  /* 0x000000ff0500728c */ /* 0x000fe4000cf42270 */
[----:B------:R-:W-:-:S04]  /*0530*/  USEL UR7, URZ, 0x1, UP1 ;  /* 0x00000001ff077887 */ /* 0x000fc80008800000 */
[----:B------:R-:W-:Y:S02]  /*0540*/  PLOP3.LUT P5, PT, P1, PT, UP2, 0x80, 0x8 ;  /* 0x000000000008781c */ /* 0x000fe40000faf028 */
[----:B---3--:R-:W-:-:S13]  /*0550*/  ISETP.NE.AND P0, PT, R0, RZ, PT ;  /* 0x000000ff0000720c */ /* 0x008fda0003f05270 */
[----:B------:R-:W-:Y:S05]  /*0560*/  @P0 BRA `(.L_x_9) ;  /* 0x00000000003c0947 */ /* 0x000fea0003800000 */
[----:B------:R-:W-:Y:S01]  /*0570*/  UMOV UR8, 0x400 ;  /* 0x0000040000087882 */ /* 0x000fe20000000000 */
[----:B------:R-:W-:Y:S01]  /*0580*/  UMOV UR6, 0x1 ;  /* 0x0000000100067882 */ /* 0x000fe20000000000 */
[----:B------:R-:W-:Y:S02]  /*0590*/  ULEA UR8, UR37, UR8, 0x18 ;  /* 0x0000000825087291 */ /* 0x000fe4000f8ec0ff */
[----:B------:R-:W-:-:S04]  /*05a0*/  UIADD3 UR12, UPT, UPT, -UR6, 0x100000, URZ ;  /* 0x00100000060c7890 */ /* 0x000fc8000fffe1ff */
[----:B------:R-:W-:Y:S02]  /*05b0*/  USHF.L.U32 UR13, UR12, 0xb, URZ ;  /* 0x0000000b0c0d7899 */ /* 0x000fe400080006ff */
[----:B------:R-:W-:Y:S01]  /*05c0*/  USHF.L.U32 UR12, UR12, 0x1, URZ ;  /* 0x000000010c0c7899 */ /* 0x000fe200080006ff */
[----:B------:R-:W-:Y:S01]  /*05d0*/  ELECT P0, URZ, PT ;  /* 0x0000000000ff782f */ /* 0x000fe20003800000 */
[----:B------:R-:W3:Y:S10]  /*05e0*/  FENCE.VIEW.ASYNC.S ;  /* 0x00000000000073c6 */ /* 0x000ef40000000000 */
[----:B---3--:R3:W4:Y:S01]  /*05f0*/  SYNCS.EXCH.64 URZ, [UR8], UR12 ;  /* 0x0000000c08ff75b2 */ /* 0x0087220008000100 */
[----:B------:R3:W1:Y:S01]  /*0600*/  SYNCS.EXCH.64 URZ, [UR8+0x18], UR12 ;  /* 0x0000180c08ff75b2 */ /* 0x0006620008000100 */
[----:B------:R3:W1:Y:S01]  /*0610*/  SYNCS.EXCH.64 URZ, [UR8+0x8], UR12 ;  /* 0x0000080c08ff75b2 */ /* 0x0006620008000100 */
[----:B------:R3:W1:Y:S01]  /*0620*/  SYNCS.EXCH.64 URZ, [UR8+0x20], UR12 ;  /* 0x0000200c08ff75b2 */ /* 0x0006620008000100 */
[----:B------:R3:W1:Y:S01]  /*0630*/  SYNCS.EXCH.64 URZ, [UR8+0x10], UR12 ;  /* 0x0000100c08ff75b2 */ /* 0x0006620008000100 */
[----:B------:R3:W1:Y:S01]  /*0640*/  SYNCS.EXCH.64 URZ, [UR8+0x28], UR12 ;  /* 0x0000280c08ff75b2 */ /* 0x0006620008000100 */
[----:B------:R-:W-:Y:S01]  /*0650*/  NOP ;  /* 0x0000000000007918 */ /* 0x000fe20000000000 */
.L_x_9:
[----:B------:R-:W2:Y:S01]  /*0660*/  SHFL.IDX PT, R0, R72, RZ, 0x1f ;  /* 0x00001fff48007589 */ /* 0x000ea200000e0000 */
[----:B------:R-:W-:Y:S01]  /*0670*/  NOP ;  /* 0x0000000000007918 */ /* 0x000fe20000000000 */
[----:B--2---:R-:W-:-:S13]  /*0680*/  ISETP.NE.AND P0, PT, R0, 0x1, PT ;  /* 0x000000010000780c */ /* 0x004fda0003f05270 */
[----:B------:R-:W-:Y:S05]  /*0690*/  @P0 BRA `(.L_x_10) ;  /* 0x0000000000540947 */ /* 0x000fea0003800000 */
[----:B------:R-:W-:Y:S01]  /*06a0*/  UMOV UR9, 0x400 ;  /* 0x0000040000097882 */ /* 0x000fe20000000000 */
[----:B---3--:R-:W-:Y:S01]  /*06b0*/  UMOV UR8, 0x20 ;  /* 0x0000002000087882 */ /* 0x008fe20000000000 */
[----:B------:R-:W-:Y:S01]  /*06c0*/  UMOV UR6, 0x80 ;  /* 0x0000008000067882 */ /* 0x000fe20000000000 */
[----:B------:R-:W-:Y:S02]  /*06d0*/  ULEA UR9, UR37, UR9, 0x18 ;  /* 0x0000000925097291 */ /* 0x000fe4000f8ec0ff */
[----:B------:R-:W-:-:S04]  /*06e0*/  UIADD3 UR12, UPT, UPT, -UR8, 0x100000, URZ ;  /* 0x00100000080c7890 */ /* 0x000fc8000fffe1ff */
[----:B------:R-:W-:Y:S02]  /*06f0*/  USHF.L.U32 UR13, UR12, 0xb, URZ ;  /* 0x0000000b0c0d7899 */ /* 0x000fe400080006ff */
[----:B------:R-:W-:Y:S02]  /*0700*/  USHF.L.U32 UR12, UR12, 0x1, URZ ;  /* 0x000000010c0c7899 */ /* 0x000fe400080006ff */
[----:B------:R-:W-:-:S04]  /*0710*/  UIADD3 UR14, UPT, UPT, -UR6, 0x100000, URZ ;  /* 0x00100000060e7890 */ /* 0x000fc8000fffe1ff */
[----:B------:R-:W-:Y:S02]  /*0720*/  USHF.L.U32 UR15, UR14, 0xb, URZ ;  /* 0x0000000b0e0f7899 */ /* 0x000fe400080006ff */
[----:B------:R-:W-:Y:S01]  /*0730*/  USHF.L.U32 UR14, UR14, 0x1, URZ ;  /* 0x000000010e0e7899 */ /* 0x000fe200080006ff */
[----:B------:R-:W-:Y:S01]  /*0740*/  ELECT P0, URZ, PT ;  /* 0x0000000000ff782f */ /* 0x000fe20003800000 */
[----:B------:R-:W2:Y:S02]  /*0750*/  FENCE.VIEW.ASYNC.S ;  /* 0x00000000000073c6 */ /* 0x000ea40000000000 */
[----:B--2---:R2:W3:Y:S08]  /*0760*/  SYNCS.EXCH.64 URZ, [UR9+0x30], UR12 ;  /* 0x0000300c09ff75b2 */ /* 0x0044f00008000100 */
[----:B------:R2:W1:Y:S01]  /*0770*/  SYNCS.EXCH.64 URZ, [UR9+0x50], UR14 ;  /* 0x0000500e09ff75b2 */ /* 0x0004620008000100 */
[----:B------:R2:W1:Y:S01]  /*0780*/  SYNCS.EXCH.64 URZ, [UR9+0x38], UR12 ;  /* 0x0000380c09ff75b2 */ /* 0x0004620008000100 */
[----:B------:R2:W1:Y:S01]  /*0790*/  SYNCS.EXCH.64 URZ, [UR9+0x58], UR14 ;  /* 0x0000580e09ff75b2 */ /* 0x0004620008000100 */
[----:B------:R2:W1:Y:S01]  /*07a0*/  SYNCS.EXCH.64 URZ, [UR9+0x40], UR12 ;  /* 0x0000400c09ff75b2 */ /* 0x0004620008000100 */
[----:B------:R2:W1:Y:S01]  /*07b0*/  SYNCS.EXCH.64 URZ, [UR9+0x60], UR14 ;  /* 0x0000600e09ff75b2 */ /* 0x0004620008000100 */
[----:B------:R2:W1:Y:S01]  /*07c0*/  SYNCS.EXCH.64 URZ, [UR9+0x48], UR12 ;  /* 0x0000480c09ff75b2 */ /* 0x0004620008000100 */
[----:B------:R2:W1:Y:S01]  /*07d0*/  SYNCS.EXCH.64 URZ, [UR9+0x68], UR14 ;  /* 0x0000680e09ff75b2 */ /* 0x0004620008000100 */
[----:B------:R-:W-:Y:S01]  /*07e0*/  NOP ;  /* 0x0000000000007918 */ /* 0x000fe20000000000 */
.L_x_10:
[----:B------:R-:W4:Y:S01]  /*07f0*/  SHFL.IDX PT, R0, R72, RZ, 0x1f ;  /* 0x00001fff48007589 */ /* 0x000f2200000e0000 */
[----:B------:R-:W-:Y:S01]  /*0800*/  NOP ;  /* 0x0000000000007918 */ /* 0x000fe20000000000 */
[----:B----4-:R-:W-:-:S13]  /*0810*/  ISETP.NE.AND P0, PT, R0, 0x3, PT ;  /* 0x000000030000780c */ /* 0x010fda0003f05270 */
[----:B------:R-:W-:Y:S05]  /*0820*/  @P0 BRA `(.L_x_11) ;  /* 0x00000000002c0947 */ /* 0x000fea0003800000 */
[----:B---3--:R-:W-:Y:S01]  /*0830*/  UMOV UR8, 0x400 ;  /* 0x0000040000087882 */ /* 0x008fe20000000000 */
[----:B------:R-:W-:Y:S01]  /*0840*/  UMOV UR6, 0x20 ;  /* 0x0000002000067882 */ /* 0x000fe20000000000 */
[----:B------:R-:W-:Y:S02]  /*0850*/  ULEA UR8, UR37, UR8, 0x18 ;  /* 0x0000000825087291 */ /* 0x000fe4000f8ec0ff */
[----:B--2---:R-:W-:-:S04]  /*0860*/  UIADD3 UR12, UPT, UPT, -UR6, 0x100000, URZ ;  /* 0x00100000060c7890 */ /* 0x004fc8000fffe1ff */
[----:B------:R-:W-:Y:S02]  /*0870*/  USHF.L.U32 UR13, UR12, 0xb, URZ ;  /* 0x0000000b0c0d7899 */ /* 0x000fe400080006ff */
[----:B------:R-:W-:Y:S01]  /*0880*/  USHF.L.U32 UR12, UR12, 0x1, URZ ;  /* 0x000000010c0c7899 */ /* 0x000fe200080006ff */
[----:B------:R-:W-:Y:S01]  /*0890*/  ELECT P0, URZ, PT ;  /* 0x0000000000ff782f */ /* 0x000fe20003800000 */
[----:B------:R-:W2:Y:S10]  /*08a0*/  FENCE.VIEW.ASYNC.S ;  /* 0x00000000000073c6 */ /* 0x000eb40000000000 */
[----:B--2---:R4:W2:Y:S01]  /*08b0*/  SYNCS.EXCH.64 URZ, [UR8+0x70], UR12 ;  /* 0x0000700c08ff75b2 */ /* 0x0048a20008000100 */
[----:B------:R4:W3:Y:S02]  /*08c0*/  SYNCS.EXCH.64 URZ, [UR8+0x78], UR12 ;  /* 0x0000780c08ff75b2 */ /* 0x0008e40008000100 */
[----:B----4-:R-:W-:Y:S01]  /*08d0*/  NOP ;  /* 0x0000000000007918 */ /* 0x010fe20000000000 */
.L_x_11:
[----:B------:R-:W4:Y:S01]  /*08e0*/  SHFL.IDX PT, R0, R72, RZ, 0x1f ;  /* 0x00001fff48007589 */ /* 0x000f2200000e0000 */
[----:B------:R-:W-:Y:S01]  /*08f0*/  NOP ;  /* 0x0000000000007918 */ /* 0x000fe20000000000 */
[----:B----4-:R-:W-:-:S13]  /*0900*/  ISETP.NE.AND P0, PT, R0, 0x4, PT ;  /* 0x000000040000780c */ /* 0x010fda0003f05270 */
[----:B------:R-:W-:Y:S05]  /*0910*/  @P0 BRA `(.L_x_12) ;  /* 0x0000000000480947 */ /* 0x000fea0003800000 */
[----:B--2---:R-:W-:Y:S01]  /*0920*/  UMOV UR9, 0x1e0 ;  /* 0x000001e000097882 */ /* 0x004fe20000000000 */
[----:B---3--:R-:W-:Y:S01]  /*0930*/  UMOV UR8, 0x400 ;  /* 0x0000040000087882 */ /* 0x008fe20000000000 */
[----:B------:R-:W-:Y:S01]  /*0940*/  USEL UR9, UR9, 0x1a0, UP5 ;  /* 0x000001a009097887 */ /* 0x000fe2000a800000 */
        /* <DEDUP_REMOVED lines=10> */
[----:B--2---:R4:W2:Y:S08]  /*09f0*/  SYNCS.EXCH.64 URZ, [UR8+0x80], UR12 ;  /* 0x0000800c08ff75b2 */ /* 0x0048b00008000100 */
[----:B------:R4:W3:Y:S01]  /*0a00*/  SYNCS.EXCH.64 URZ, [UR8+0x90], UR14 ;  /* 0x0000900e08ff75b2 */ /* 0x0008e20008000100 */
[----:B------:R4:W1:Y:S01]  /*0a10*/  SYNCS.EXCH.64 URZ, [UR8+0x88], UR12 ;  /* 0x0000880c08ff75b2 */ /* 0x0008620008000100 */
[----:B------:R4:W1:Y:S02]  /*0a20*/  SYNCS.EXCH.64 URZ, [UR8+0x98], UR14 ;  /* 0x0000980e08ff75b2 */ /* 0x0008640008000100 */
[----:B----4-:R-:W-:Y:S01]  /*0a30*/  NOP ;  /* 0x0000000000007918 */ /* 0x010fe20000000000 */
.L_x_12:
[----:B------:R-:W4:Y:S01]  /*0a40*/  SHFL.IDX PT, R0, R72, RZ, 0x1f ;  /* 0x00001fff48007589 */ /* 0x000f2200000e0000 */
[----:B------:R-:W-:Y:S01]  /*0a50*/  NOP ;  /* 0x0000000000007918 */ /* 0x000fe20000000000 */
[----:B----4-:R-:W-:-:S13]  /*0a60*/  ISETP.NE.AND P0, PT, R0, 0x5, PT ;  /* 0x000000050000780c */ /* 0x010fda0003f05270 */
[----:B------:R-:W-:Y:S05]  /*0a70*/  @P0 BRA `(.L_x_13) ;  /* 0x0000000000540947 */ /* 0x000fea0003800000 */
[----:B--2---:R-:W-:Y:S01]  /*0a80*/  UMOV UR9, 0x400 ;  /* 0x0000040000097882 */ /* 0x004fe20000000000 */
        /* <DEDUP_REMOVED lines=14> */
[----:B------:R4:W1:Y:S01]  /*0b70*/  SYNCS.EXCH.64 URZ, [UR9+0xc8], UR14 ;  /* 0x0000c80e09ff75b2 */ /* 0x0008620008000100 */
[----:B------:R4:W1:Y:S01]  /*0b80*/  SYNCS.EXCH.64 URZ, [UR9+0xb0], UR12 ;  /* 0x0000b00c09ff75b2 */ /* 0x0008620008000100 */
[----:B------:R4:W1:Y:S01]  /*0b90*/  SYNCS.EXCH.64 URZ, [UR9+0xd0], UR14 ;  /* 0x0000d00e09ff75b2 */ /* 0x0008620008000100 */
[----:B------:R4:W1:Y:S01]  /*0ba0*/  SYNCS.EXCH.64 URZ, [UR9+0xb8], UR12 ;  /* 0x0000b80c09ff75b2 */ /* 0x0008620008000100 */
[----:B------:R4:W1:Y:S02]  /*0bb0*/  SYNCS.EXCH.64 URZ, [UR9+0xd8], UR14 ;  /* 0x0000d80e09ff75b2 */ /* 0x0008640008000100 */
[----:B----4-:R-:W-:Y:S01]  /*0bc0*/  NOP ;  /* 0x0000000000007918 */ /* 0x010fe20000000000 */
.L_x_13:
[----:B------:R-:W4:Y:S01]  /*0bd0*/  SHFL.IDX PT, R0, R72, RZ, 0x1f ;  /* 0x00001fff48007589 */ /* 0x000f2200000e0000 */
[----:B------:R-:W-:Y:S01]  /*0be0*/  ISETP.NE.OR P1, PT, RZ, UR10, !P1 ;  /* 0x0000000aff007c0c */ /* 0x000fe2000cf25670 */
        /* <DEDUP_REMOVED lines=12> */
[----:B------:R4:W3:Y:S01]  /*0cb0*/  SYNCS.EXCH.64 URZ, [UR8+0xf0], UR12 ;  /* 0x0000f00c08ff75b2 */ /* 0x0008e20008000100 */
[----:B------:R4:W1:Y:S01]  /*0cc0*/  SYNCS.EXCH.64 URZ, [UR8+0xe8], UR12 ;  /* 0x0000e80c08ff75b2 */ /* 0x0008620008000100 */
[----:B------:R4:W1:Y:S02]  /*0cd0*/  SYNCS.EXCH.64 URZ, [UR8+0xf8], UR12 ;  /* 0x0000f80c08ff75b2 */ /* 0x0008640008000100 */
[----:B----4-:R-:W-:Y:S01]  /*0ce0*/  NOP ;  /* 0x0000000000007918 */ /* 0x010fe20000000000 */
.L_x_14:
[----:B------:R-:W-:Y:S01]  /*0cf0*/  VOTEU.ALL UP1, P1 ;  /* 0x0000000000ff7886 */ /* 0x000fe20000820000 */
[----:B---3--:R-:W3:Y:S01]  /*0d00*/  LDCU UR8, c[0x0][0x36c] ;  /* 0x00006d80ff0877ac */ /* 0x008ee20008000800 */
[----:B------:R-:W-:Y:S01]  /*0d10*/  NOP ;  /* 0x0000000000007918 */ /* 0x000fe20000000000 */
[----:B------:R-:W-:Y:S01]  /*0d20*/  LOP3.LUT R10, R80, 0x1f, RZ, 0xc0, !PT ;  /* 0x0000001f500a7812 */ /* 0x000fe200078ec0ff */
[----:B--2---:R-:W-:Y:S01]  /*0d30*/  UMOV UR12, 0x20 ;  /* 0x00000020000c7882 */ /* 0x004fe20000000000 */
[----:B------:R-:W-:Y:S01]  /*0d40*/  @!UP1 UMOV UR6, 0x400 ;  /* 0x0000040000069882 */ /* 0x000fe20000000000 */
[----:B------:R-:W-:-:S04]  /*0d50*/  @!UP1 UIADD3 UR12, UPT, UPT, -UR12, 0x100000, URZ ;  /* 0x001000000c0c9890 */ /* 0x000fc8000fffe1ff */
[----:B------:R-:W-:Y:S02]  /*0d60*/  @!UP1 USHF.L.U32 UR13, UR12, 0xb, URZ ;  /* 0x0000000b0c0d9899 */ /* 0x000fe400080006ff */
[----:B------:R-:W-:Y:S02]  /*0d70*/  @!UP1 USHF.L.U32 UR12, UR12, 0x1, URZ ;  /* 0x000000010c0c9899 */ /* 0x000fe400080006ff */
[----:B------:R-:W-:Y:S01]  /*0d80*/  @!UP1 ULEA UR6, UR37, UR6, 0x18 ;  /* 0x0000000625069291 */ /* 0x000fe2000f8ec0ff */
[----:B------:R-:W-:Y:S01]  /*0d90*/  VOTEU.ALL UP1, P1 ;  /* 0x0000000000ff7886 */ /* 0x000fe20000820000 */
[----:B------:R-:W-:Y:S01]  /*0da0*/  UISETP.NE.AND UP4, UPT, UR10, URZ, UPT ;  /* 0x000000ff0a00728c */ /* 0x000fe2000bf85270 */
[----:B------:R-:W2:Y:S09]  /*0db0*/  FENCE.VIEW.ASYNC.S ;  /* 0x00000000000073c6 */ /* 0x000eb20000000000 */
[----:B--2---:R2:W4:Y:S01]  /*0dc0*/  @!UP1 SYNCS.EXCH.64 URZ, [UR6+0x100], UR12 ;  /* 0x0001000c06ff95b2 */ /* 0x0045220008000100 */
[----:B---3--:R-:W-:-:S09]  /*0dd0*/  UISETP.EQ.U32.AND UP1, UPT, UR8, 0x1, UPT ;  /* 0x000000010800788c */ /* 0x008fd2000bf22070 */
[----:B------:R-:W-:Y:S05]  /*0de0*/  BRA.U !UP1, `(.L_x_15) ;  /* 0x0000000109087547 */ /* 0x000fea000b800000 */
[----:B-1--4-:R-:W-:Y:S01]  /*0df0*/  UCGABAR_ARV ;  /* 0x00000000000079c7 */ /* 0x012fe20008000000 */
[----:B------:R-:W-:Y:S05]  /*0e00*/  BRA `(.L_x_16) ;  /* 0x0000000000047947 */ /* 0x000fea0003800000 */
.L_x_15:
[----:B-1--4-:R-:W-:Y:S01]  /*0e10*/  NOP ;  /* 0x0000000000007918 */ /* 0x012fe20000000000 */
.L_x_16:
[----:B------:R-:W1:Y:S01]  /*0e20*/  S2R R11, SR_CTAID.X ;  /* 0x00000000000b7919 */ /* 0x000e620000002500 */
[----:B------:R-:W-:-:S05]  /*0e30*/  CS2R.32 R68, SR_CgaSize ;  /* 0x0000000000447805 */ /* 0x000fca0000008a00 */
[----:B------:R-:W-:-:S05]  /*0e40*/  IMAD R68, R68, -0xa0, RZ ;  /* 0xffffff6044447824 */ /* 0x000fca00078e02ff */
[----:B------:R-:W-:-:S14]  /*0e50*/  R2UR UR8, R68 ;  /* 0x00000000440872ca */ /* 0x000fdc00000e0000 */
[----:B------:R-:W3:Y:S01]  /*0e60*/  LDCU UR8, c[0x0][UR8+0x2b0] ;  /* 0x00005600080877ac */ /* 0x000ee20008000800 */
[----:B------:R-:W-:-:S05]  /*0e70*/  CS2R.32 R0, SR_CgaSize ;  /* 0x0000000000007805 */ /* 0x000fca0000008a00 */
[----:B------:R-:W-:-:S06]  /*0e80*/  IMAD R0, R0, -0xa0, RZ ;  /* 0xffffff6000007824 */ /* 0x000fcc00078e02ff */
[----:B------:R-:W4:Y:S01]  /*0e90*/  LDC R0, c[0x0][R0+0x2a0] ;  /* 0x0000a80000007b82 */ /* 0x000f220000000800 */
[----:B------:R-:W-:Y:S01]  /*0ea0*/  PRMT R8, RZ, 0x7610, R8 ;  /* 0x00007610ff087816 */ /* 0x000fe20000000008 */
[----:B------:R-:W3:Y:S01]  /*0eb0*/  S2R R20, SR_CTAID.Y ;  /* 0x0000000000147919 */ /* 0x000ee20000002600 */
[----:B------:R-:W-:-:S05]  /*0ec0*/  CS2R.32 R68, SR_CgaSize ;  /* 0x0000000000447805 */ /* 0x000fca0000008a00 */
[----:B------:R-:W-:-:S05]  /*0ed0*/  IMAD R68, R68, -0xa0, RZ ;  /* 0xffffff6044447824 */ /* 0x000fca00078e02ff */
[----:B--2---:R-:W-:-:S14]  /*0ee0*/  R2UR UR6, R68 ;  /* 0x00000000440672ca */ /* 0x004fdc00000e0000 */
[----:B------:R-:W2:Y:S01]  /*0ef0*/  LDCU UR6, c[0x0][UR6+0x2b4] ;  /* 0x00005680060677ac */ /* 0x000ea20008000800 */
[----:B------:R-:W-:Y:S01]  /*0f00*/  UISETP.NE.AND UP2, UPT, UR10, 0x2, UPT ;  /* 0x000000020a00788c */ /* 0x000fe2000bf45270 */
[----:B------:R-:W3:Y:S01]  /*0f10*/  LDC R9, c[0x0][0xb24] ;  /* 0x0002c900ff097b82 */ /* 0x000ee20000000800 */
[----:B------:R-:W-:-:S05]  /*0f20*/  CS2R.32 R66, SR_CgaSize ;  /* 0x0000000000427805 */ /* 0x000fca0000008a00 */
[----:B------:R-:W-:-:S06]  /*0f30*/  IMAD R66, R66, -0xa0, RZ ;  /* 0xffffff6042427824 */ /* 0x000fcc00078e02ff */
[----:B------:R-:W4:Y:S08]  /*0f40*/  LDC R66, c[0x0][R66+0x2a4] ;  /* 0x0000a90042427b82 */ /* 0x000f300000000800 */
[----:B------:R-:W4:Y:S01]  /*0f50*/  LDC R26, c[0x0][0xb24] ;  /* 0x0002c900ff1a7b82 */ /* 0x000f220000000800 */
[----:B-1----:R-:W-:Y:S01]  /*0f60*/  I2FP.F32.U32 R4, R11 ;  /* 0x0000000b00047245 */ /* 0x002fe20000201000 */
[----:B------:R-:W-:-:S06]  /*0f70*/  IMAD.MOV.U32 R21, RZ, RZ, R11 ;  /* 0x000000ffff157224 */ /* 0x000fcc00078e000b */
[----:B------:R-:W1:Y:S01]  /*0f80*/  S2UR UR36, SR_CTAID.Z ;  /* 0x00000000002479c3 */ /* 0x000e620000002700 */
[----:B---3--:R-:W-:Y:S02]  /*0f90*/  ISETP.GE.AND P0, PT, R9, 0x1, PT ;  /* 0x000000010900780c */ /* 0x008fe40003f06270 */
[----:B------:R-:W-:Y:S01]  /*0fa0*/  I2FP.F32.U32 R2, R20 ;  /* 0x0000001400027245 */ /* 0x000fe20000201000 */
[----:B------:R-:W-:-:S04]  /*0fb0*/  FMUL R4, R4, UR8 ;  /* 0x0000000804047c20 */ /* 0x000fc80008400000 */
[----:B--2---:R-:W-:Y:S01]  /*0fc0*/  FMUL R2, R2, UR6 ;  /* 0x0000000602027c20 */ /* 0x004fe20008400000 */
[----:B------:R-:W2:Y:S01]  /*0fd0*/  F2I.U32.TRUNC.NTZ R68, R4 ;  /* 0x0000000400447305 */ /* 0x000ea2000020f000 */
[----:B------:R-:W3:Y:S07]  /*0fe0*/  LDCU UR6, c[0x0][0xb30] ;  /* 0x00016600ff0677ac */ /* 0x000eee0008000800 */
[----:B------:R-:W1:Y:S01]  /*0ff0*/  F2I.U32.TRUNC.NTZ R3, R2 ;  /* 0x0000000200037305 */ /* 0x000e62000020f000 */
[----:B--2---:R-:W-:-:S04]  /*1000*/  IMAD.MOV R68, RZ, RZ, -R68 ;  /* 0x000000ffff447224 */ /* 0x004fc800078e0a44 */
[----:B----4-:R-:W-:Y:S01]  /*1010*/  IMAD R68, R0, R68, R11 ;  /* 0x0000004400447224 */ /* 0x010fe200078e020b */
[----:B------:R-:W-:Y:S01]  /*1020*/  PRMT R0, RZ, 0x7610, R0 ;  /* 0x00007610ff007816 */ /* 0x000fe20000000000 */
[----:B---3--:R-:W-:Y:S01]  /*1030*/  UISETP.NE.AND UP3, UPT, UR6, 0x1, UPT ;  /* 0x000000010600788c */ /* 0x008fe2000bf65270 */
[----:B-1----:R-:W-:-:S05]  /*1040*/  IADD3 R3, PT, PT, -R3, RZ, RZ ;  /* 0x000000ff03037210 */ /* 0x002fca0007ffe1ff */
[----:B------:R-:W-:Y:S01]  /*1050*/  IMAD R66, R66, R3, R20 ;  /* 0x0000000342427224 */ /* 0x000fe200078e0214 */
[----:B------:R-:W-:Y:S06]  /*1060*/  BRA.U UP4, `(.L_x_17) ;  /* 0x0000000104247547 */ /* 0x000fec000b800000 */
[----:B------:R-:W-:Y:S01]  /*1070*/  ISETP.NE.AND P1, PT, R66, RZ, PT ;  /* 0x000000ff4200720c */ /* 0x000fe20003f25270 */
[----:B------:R-:W-:Y:S01]  /*1080*/  IMAD.MOV.U32 R0, RZ, RZ, 0x3 ;  /* 0x00000003ff007424 */ /* 0x000fe200078e00ff */
[C---:B------:R-:W-:Y:S02]  /*1090*/  LOP3.LUT R3, R68.reuse, 0xfffffffe, RZ, 0xc0, !PT ;  /* 0xfffffffe44037812 */ /* 0x040fe400078ec0ff */
[----:B------:R-:W-:Y:S02]  /*10a0*/  ISETP.LT.U32.OR P1, PT, R68, 0x2, !P1 ;  /* 0x000000024400780c */ /* 0x000fe40004f21470 */
[----:B------:R-:W-:Y:S02]  /*10b0*/  SHF.L.U32 R0, R0, R3, RZ ;  /* 0x0000000300007219 */ /* 0x000fe400000006ff */
[----:B------:R-:W-:Y:S02]  /*10c0*/  SEL R5, RZ, 0x1, !P1 ;  /* 0x00000001ff057807 */ /* 0x000fe40004800000 */
[----:B------:R-:W-:-:S05]  /*10d0*/  SEL R2, RZ, 0x2, !P1 ;  /* 0x00000002ff027807 */ /* 0x000fca0004800000 */
[----:B------:R-:W-:-:S05]  /*10e0*/  IMAD.IADD R2, R5, 0x1, R2 ;  /* 0x0000000105027824 */ /* 0x000fca00078e0202 */
[----:B------:R-:W-:Y:S02]  /*10f0*/  PRMT R8, R2, 0x7610, R8 ;  /* 0x0000761002087816 */ /* 0x000fe40000000008 */
.L_x_17:
[----:B------:R-:W-:Y:S05]  /*1100*/  @!P0 BRA `(.L_x_18) ;  /* 0x0000000000b88947 */ /* 0x000fea0003800000 */
[----:B------:R-:W1:Y:S01]  /*1110*/  LDC.64 R4, c[0x0][0xb18] ;  /* 0x0002c600ff047b82 */ /* 0x000e620000000a00 */
[----:B------:R-:W-:-:S07]  /*1120*/  ISETP.NE.AND P0, PT, R9, 0x1, PT ;  /* 0x000000010900780c */ /* 0x000fce0003f05270 */
[----:B------:R-:W2:Y:S08]  /*1130*/  LDC R14, c[0x0][0xb0c] ;  /* 0x0002c300ff0e7b82 */ /* 0x000eb00000000800 */
[----:B------:R-:W3:Y:S08]  /*1140*/  LDC R13, c[0x0][0x370] ;  /* 0x0000dc00ff0d7b82 */ /* 0x000ef00000000800 */
[----:B------:R-:W4:Y:S01]  /*1150*/  LDC R16, c[0x0][0x374] ;  /* 0x0000dd00ff107b82 */ /* 0x000f220000000800 */
[----:B-1----:R-:W-:-:S07]  /*1160*/  ISETP.NE.AND P1, PT, R4, 0x1, PT ;  /* 0x000000010400780c */ /* 0x002fce0003f25270 */
[----:B------:R-:W3:Y:S01]  /*1170*/  LDC.64 R6, c[0x0][0xb10] ;  /* 0x0002c400ff067b82 */ /* 0x000ee20000000a00 */
[----:B--2---:R-:W-:-:S07]  /*1180*/  ISETP.NE.AND P2, PT, R14, 0x1, PT ;  /* 0x000000010e00780c */ /* 0x004fce0003f45270 */
[----:B------:R-:W1:Y:S08]  /*1190*/  LDC R12, c[0x0][0xb20] ;  /* 0x0002c800ff0c7b82 */ /* 0x000e700000000800 */
[----:B------:R-:W2:Y:S01]  /*11a0*/  LDC.64 R2, c[0x0][0xb28] ;  /* 0x0002ca00ff027b82 */ /* 0x000ea20000000a00 */
[----:B----4-:R-:W-:-:S04]  /*11b0*/  IMAD.HI.U32 R15, R16, R5, RZ ;  /* 0x00000005100f7227 */ /* 0x010fc800078e00ff */
[----:B------:R-:W-:-:S04]  /*11c0*/  IMAD.HI.U32 R5, R20, R5, RZ ;  /* 0x0000000514057227 */ /* 0x000fc800078e00ff */
[----:B---3--:R-:W-:-:S04]  /*11d0*/  IMAD.HI.U32 R18, R13, R6, RZ ;  /* 0x000000060d127227 */ /* 0x008fc800078e00ff */
[C---:B------:R-:W-:Y:S01]  /*11e0*/  IMAD.HI.U32 R22, R11.reuse, R6, RZ ;  /* 0x000000060b167227 */ /* 0x040fe200078e00ff */
[-C--:B------:R-:W-:Y:S02]  /*11f0*/  @P2 SHF.R.U32.HI R13, RZ, R7.reuse, R18 ;  /* 0x00000007ff0d2219 */ /* 0x080fe40000011612 */
[-C--:B-1----:R-:W-:Y:S02]  /*1200*/  @P1 SHF.R.U32.HI R16, RZ, R12.reuse, R15 ;  /* 0x0000000cff101219 */ /* 0x082fe4000001160f */
[----:B------:R-:W-:Y:S02]  /*1210*/  SHF.R.U32.HI R5, RZ, R12, R5 ;  /* 0x0000000cff057219 */ /* 0x000fe40000011605 */
[----:B------:R-:W-:Y:S02]  /*1220*/  SHF.R.U32.HI R22, RZ, R7, R22 ;  /* 0x00000007ff167219 */ /* 0x000fe40000011616 */
[----:B------:R-:W-:Y:S01]  /*1230*/  SEL R5, R20, R5, !P1 ;  /* 0x0000000514057207 */ /* 0x000fe20004800000 */
[----:B--2---:R-:W-:Y:S01]  /*1240*/  IMAD.HI.U32 R18, R16, R2, RZ ;  /* 0x0000000210127227 */ /* 0x004fe200078e00ff */
[----:B------:R-:W-:-:S02]  /*1250*/  SEL R21, R11, R22, !P2 ;  /* 0x000000160b157207 */ /* 0x000fc40005000000 */
[----:B------:R-:W-:Y:S01]  /*1260*/  IADD3 R7, PT, PT, -R5, RZ, RZ ;  /* 0x000000ff05077210 */ /* 0x000fe20007ffe1ff */
[----:B------:R-:W-:Y:S01]  /*1270*/  IMAD.HI.U32 R6, R13, R2, RZ ;  /* 0x000000020d067227 */ /* 0x000fe200078e00ff */
[----:B------:R-:W-:-:S03]  /*1280*/  @P0 SHF.R.U32.HI R16, RZ, R3, R18 ;  /* 0x00000003ff100219 */ /* 0x000fc60000011612 */
[----:B------:R-:W-:Y:S01]  /*1290*/  IMAD R7, R4, R7, R20 ;  /* 0x0000000704077224 */ /* 0x000fe200078e0214 */
[----:B------:R-:W-:Y:S01]  /*12a0*/  @P0 SHF.R.U32.HI R13, RZ, R3, R6 ;  /* 0x00000003ff0d0219 */ /* 0x000fe20000011606 */
[----:B------:R-:W-:-:S04]  /*12b0*/  IMAD R16, R16, R9, RZ ;  /* 0x0000000910107224 */ /* 0x000fc800078e02ff */
[----:B------:R-:W-:Y:S01]  /*12c0*/  IMAD R6, R13, R9, RZ ;  /* 0x000000090d067224 */ /* 0x000fe200078e02ff */
[----:B------:R-:W-:-:S04]  /*12d0*/  ISETP.GE.AND P1, PT, R5, R16, PT ;  /* 0x000000100500720c */ /* 0x000fc80003f26270 */
[----:B------:R-:W-:Y:S01]  /*12e0*/  ISETP.GE.OR P1, PT, R21, R6, P1 ;  /* 0x000000061500720c */ /* 0x000fe20000f26670 */
[----:B------:R-:W-:-:S05]  /*12f0*/  IMAD.HI.U32 R6, R5, R2, RZ ;  /* 0x0000000205067227 */ /* 0x000fca00078e00ff */
[----:B------:R-:W-:-:S04]  /*1300*/  SHF.R.U32.HI R6, RZ, R3, R6 ;  /* 0x00000003ff067219 */ /* 0x000fc80000011606 */
[----:B------:R-:W-:-:S03]  /*1310*/  SEL R6, R5, R6, !P0 ;  /* 0x0000000605067207 */ /* 0x000fc60004000000 */
[----:B------:R-:W-:Y:S01]  /*1320*/  @!P1 IMAD.HI.U32 R12, R21, R2, RZ ;  /* 0x00000002150c9227 */ /* 0x000fe200078e00ff */
[----:B------:R-:W-:-:S04]  /*1330*/  IADD3 R2, PT, PT, -R6, RZ, RZ ;  /* 0x000000ff06027210 */ /* 0x000fc80007ffe1ff */
[----:B------:R-:W-:Y:S01]  /*1340*/  @!P1 SHF.R.U32.HI R12, RZ, R3, R12 ;  /* 0x00000003ff0c9219 */ /* 0x000fe2000001160c */
[----:B------:R-:W-:-:S03]  /*1350*/  IMAD R2, R9, R2, R5 ;  /* 0x0000000209027224 */ /* 0x000fc600078e0205 */
[----:B------:R-:W-:-:S05]  /*1360*/  @!P1 SEL R3, R21, R12, !P0 ;  /* 0x0000000c15039207 */ /* 0x000fca0004000000 */
[--C-:B------:R-:W-:Y:S02]  /*1370*/  @!P1 IMAD.IADD R6, R6, 0x1, -R3.reuse ;  /* 0x0000000106069824 */ /* 0x100fe400078e0a03 */
[----:B------:R-:W-:Y:S01]  /*1380*/  @!P1 IMAD R3, R2, R13, R3 ;  /* 0x0000000d02039224 */ /* 0x000fe200078e0203 */
[----:B------:R-:W-:Y:S01]  /*1390*/  IADD3 R2, PT, PT, -R21, RZ, RZ ;  /* 0x000000ff15027210 */ /* 0x000fe20007ffe1ff */
[----:B------:R-:W-:Y:S02]  /*13a0*/  @!P1 IMAD R5, R6, R9, R21 ;  /* 0x0000000906059224 */ /* 0x000fe400078e0215 */
[----:B------:R-:W-:Y:S02]  /*13b0*/  @!P1 IMAD.MOV.U32 R21, RZ, RZ, R3 ;  /* 0x000000ffff159224 */ /* 0x000fe400078e0003 */
[----:B------:R-:W-:Y:S02]  /*13c0*/  IMAD R2, R14, R2, R11 ;  /* 0x000000020e027224 */ /* 0x000fe400078e020b */
[----:B------:R-:W-:-:S02]  /*13d0*/  IMAD R20, R5, R4, R7 ;  /* 0x0000000405147224 */ /* 0x000fc400078e0207 */
[----:B------:R-:W-:Y:S02]  /*13e0*/  IMAD R21, R21, R14, R2 ;  /* 0x0000000e15157224 */ /* 0x000fe400078e0202 */
.L_x_18:
[----:B------:R-:W-:Y:S05]  /*13f0*/  BRA.U UP3, `(.L_x_19) ;  /* 0x0000000103407547 */ /* 0x000fea000b800000 */
[----:B------:R-:W1:Y:S08]  /*1400*/  LDC.64 R4, c[0x0][0xb10] ;  /* 0x0002c400ff047b82 */ /* 0x000e700000000a00 */
[----:B------:R-:W2:Y:S08]  /*1410*/  LDC.64 R2, c[0x0][0xb18] ;  /* 0x0002c600ff027b82 */ /* 0x000eb00000000a00 */
[----:B------:R-:W3:Y:S08]  /*1420*/  LDC R6, c[0x0][0xb20] ;  /* 0x0002c800ff067b82 */ /* 0x000ef00000000800 */
[----:B------:R-:W4:Y:S01]  /*1430*/  LDC R12, c[0x0][0xb0c] ;  /* 0x0002c300ff0c7b82 */ /* 0x000f220000000800 */
[----:B-1----:R-:W-:-:S05]  /*1440*/  IMAD.HI.U32 R4, R21, R4, RZ ;  /* 0x0000000415047227 */ /* 0x002fca00078e00ff */
[----:B------:R-:W-:Y:S01]  /*1450*/  SHF.R.U32.HI R4, RZ, R5, R4 ;  /* 0x00000005ff047219 */ /* 0x000fe20000011604 */
[----:B--2---:R-:W-:Y:S01]  /*1460*/  IMAD.HI.U32 R3, R20, R3, RZ ;  /* 0x0000000314037227 */ /* 0x004fe200078e00ff */
[----:B------:R-:W-:-:S04]  /*1470*/  ISETP.NE.AND P0, PT, R2, 0x1, PT ;  /* 0x000000010200780c */ /* 0x000fc80003f05270 */
[----:B---3--:R-:W-:-:S04]  /*1480*/  SHF.R.U32.HI R3, RZ, R6, R3 ;  /* 0x00000006ff037219 */ /* 0x008fc80000011603 */
[----:B------:R-:W-:Y:S02]  /*1490*/  SEL R3, R20, R3, !P0 ;  /* 0x0000000314037207 */ /* 0x000fe40004000000 */
[----:B----4-:R-:W-:-:S04]  /*14a0*/  ISETP.NE.AND P1, PT, R12, 0x1, PT ;  /* 0x000000010c00780c */ /* 0x010fc80003f25270 */
[----:B------:R-:W-:-:S05]  /*14b0*/  SEL R6, R21, R4, !P1 ;  /* 0x0000000415067207 */ /* 0x000fca0004800000 */
[----:B------:R-:W-:Y:S02]  /*14c0*/  IMAD.IADD R4, R3, 0x1, -R6 ;  /* 0x0000000103047824 */ /* 0x000fe400078e0a06 */
[----:B------:R-:W-:Y:S02]  /*14d0*/  IMAD.IADD R3, R6, 0x1, -R3 ;  /* 0x0000000106037824 */ /* 0x000fe400078e0a03 */
[----:B------:R-:W-:Y:S02]  /*14e0*/  IMAD R21, R4, R12, R21 ;  /* 0x0000000c04157224 */ /* 0x000fe400078e0215 */
[----:B------:R-:W-:Y:S02]  /*14f0*/  IMAD R20, R3, R2, R20 ;  /* 0x0000000203147224 */ /* 0x000fe400078e0214 */
.L_x_19:
[----:B------:R-:W-:Y:S05]  /*1500*/  BRA.U !UP1, `(.L_x_20) ;  /* 0x00000001090c7547 */ /* 0x000fea000b800000 */
[----:B------:R-:W-:Y:S01]  /*1510*/  UCGABAR_WAIT ;  /* 0x0000000000007dc7 */ /* 0x000fe20008000000 */
[----:B------:R-:W-:Y:S01]  /*1520*/  CCTL.IVALL ;  /* 0x00000000ff00798f */ /* 0x000fe20002000000 */
[----:B------:R-:W-:Y:S05]  /*1530*/  BRA `(.L_x_21) ;  /* 0x0000000000047947 */ /* 0x000fea0003800000 */
.L_x_20:
[----:B------:R-:W-:Y:S06]  /*1540*/  BAR.SYNC.DEFER_BLOCKING 0x0 ;  /* 0x0000000000007b1d */ /* 0x000fec0000010000 */
.L_x_21:
[----:B------:R-:W-:Y:S05]  /*1550*/  BRA.U UP2, `(.L_x_22) ;  /* 0x0000001102ec7547 */ /* 0x000fea000b800000 */
[----:B------:R-:W1:Y:S01]  /*1560*/  LDCU UR4, c[0x0][0x38c] ;  /* 0x00007180ff0477ac */ /* 0x000e620008000800 */
[----:B------:R-:W2:Y:S01]  /*1570*/  LDC R9, c[0x0][0x370] ;  /* 0x0000dc00ff097b82 */ /* 0x000ea20000000800 */
[C---:B------:R-:W-:Y:S01]  /*1580*/  IMAD.SHL.U32 R17, R11.reuse, 0x80, RZ ;  /* 0x000000800b117824 */ /* 0x040fe200078e00ff */
[----:B------:R-:W-:Y:S01]  /*1590*/  PLOP3.LUT P1, PT, PT, PT, UP5, 0x80, 0x8 ;  /* 0x000000000008781c */ /* 0x000fe20003f2f058 */
[----:B------:R-:W-:Y:S01]  /*15a0*/  HFMA2 R15, -RZ, RZ, 0, 5.9604644775390625e-08 ;  /* 0x00000001ff0f7431 */ /* 0x000fe200000001ff */
[----:B------:R-:W-:Y:S01]  /*15b0*/  UISETP.NE.AND UP1, UPT, UR10, URZ, UPT ;  /* 0x000000ff0a00728c */ /* 0x000fe2000bf25270 */
[----:B------:R-:W-:Y:S01]  /*15c0*/  HFMA2 R12, -RZ, RZ, 0, 0 ;  /* 0x00000000ff0c7431 */ /* 0x000fe200000001ff */
[----:B------:R-:W-:Y:S01]  /*15d0*/  ISETP.NE.AND P4, PT, R10, RZ, P5 ;  /* 0x000000ff0a00720c */ /* 0x000fe20002f85270 */
[----:B------:R-:W-:Y:S01]  /*15e0*/  IMAD.SHL.U32 R16, R11, 0x40, RZ ;  /* 0x000000400b107824 */ /* 0x000fe200078e00ff */
[----:B------:R-:W3:Y:S01]  /*15f0*/  LDC R0, c[0x0][0x374] ;  /* 0x0000dd00ff007b82 */ /* 0x000ee20000000800 */
[----:B------:R-:W-:Y:S01]  /*1600*/  PLOP3.LUT P1, PT, P1, PT, PT, 0x8, 0x80 ;  /* 0x000000000080781c */ /* 0x000fe20000f2e170 */
[----:B------:R-:W-:Y:S01]  /*1610*/  IMAD.MOV.U32 R14, RZ, RZ, RZ ;  /* 0x000000ffff0e7224 */ /* 0x000fe200078e00ff */
[----:B------:R-:W-:Y:S01]  /*1620*/  MOV R8, 0x1 ;  /* 0x0000000100087802 */ /* 0x000fe20000000f00 */
[----:B------:R-:W-:Y:S01]  /*1630*/  IMAD.MOV.U32 R10, RZ, RZ, RZ ;  /* 0x000000ffff0a7224 */ /* 0x000fe200078e00ff */
[----:B------:R-:W-:Y:S01]  /*1640*/  LOP3.LUT R17, R17, 0x80, RZ, 0xc0, !PT ;  /* 0x0000008011117812 */ /* 0x000fe200078ec0ff */
[----:B------:R-:W4:Y:S01]  /*1650*/  LDCU.64 UR14, c[0x0][0x348] ;  /* 0x00006900ff0e77ac */ /* 0x000f220008000a00 */
[----:B-1----:R-:W-:-:S02]  /*1660*/  UIADD3 UR5, UPT, UPT, UR4, 0x3f, URZ ;  /* 0x0000003f04057890 */ /* 0x002fc4000fffe0ff */
[----:B------:R-:W-:Y:S02]  /*1670*/  USEL UR22, UR7, 0x2, UP1 ;  /* 0x0000000207167887 */ /* 0x000fe40008800000 */
[----:B------:R-:W-:Y:S01]  /*1680*/  USHF.R.S32.HI UR6, URZ, 0x1f, UR5 ;  /* 0x0000001fff067899 */ /* 0x000fe20008011405 */
[----:B------:R-:W-:-:S03]  /*1690*/  UMOV UR23, URZ ;  /* 0x000000ff00177c82 */ /* 0x000fc60008000000 */
[----:B------:R-:W-:Y:S02]  /*16a0*/  ULEA.HI UR6, UR6, UR5, URZ, 0x6 ;  /* 0x0000000506067291 */ /* 0x000fe4000f8f30ff */
[----:B------:R-:W-:Y:S02]  /*16b0*/  UIADD3 UR5, UPT, UPT, UR4, -0x1, URZ ;  /* 0xffffffff04057890 */ /* 0x000fe4000fffe0ff */
[----:B------:R-:W-:Y:S02]  /*16c0*/  USHF.R.S32.HI UR6, URZ, 0x6, UR6 ;  /* 0x00000006ff067899 */ /* 0x000fe40008011406 */
[----:B------:R-:W-:Y:S02]  /*16d0*/  UISETP.GE.U32.AND UP2, UPT, UR5, -0x7f, UPT ;  /* 0xffffff810500788c */ /* 0x000fe4000bf46070 */
[----:B------:R-:W-:Y:S02]  /*16e0*/  UISETP.LT.U32.AND UP0, UPT, UR6, 0x3, UPT ;  /* 0x000000030600788c */ /* 0x000fe4000bf01070 */
[----:B------:R-:W-:-:S02]  /*16f0*/  UIADD3 UR4, UPT, UPT, UR4, 0x7e, URZ ;  /* 0x0000007e04047890 */ /* 0x000fc4000fffe0ff */
[----:B------:R-:W-:-:S04]  /*1700*/  USEL UR5, UR6, 0x3, UP0 ;  /* 0x0000000306057887 */ /* 0x000fc80008000000 */
[----:B------:R-:W-:Y:S02]  /*1710*/  UIADD3 UR21, UPT, UPT, UR5, -0x1, URZ ;  /* 0xffffffff05157890 */ /* 0x000fe4000fffe0ff */
[----:B------:R-:W-:Y:S02]  /*1720*/  @UP2 UIADD3 UR21, UPT, UPT, UR5, URZ, URZ ;  /* 0x000000ff05152290 */ /* 0x000fe4000fffe0ff */
[----:B------:R-:W-:Y:S02]  /*1730*/  UIADD3 UR29, UPT, UPT, UR6, -UR5, URZ ;  /* 0x80000005061d7290 */ /* 0x000fe4000fffe0ff */
[----:B------:R-:W-:Y:S02]  /*1740*/  UIADD3 UR13, UPT, UPT, UR21, 0x1, URZ ;  /* 0x00000001150d7890 */ /* 0x000fe4000fffe0ff */
[----:B--2-4-:R-:W-:-:S12]  /*1750*/  UIADD3 UR21, UPT, UPT, -UR21, URZ, URZ ;  /* 0x000000ff15157290 */ /* 0x014fd8000fffe1ff */
.L_x_42:
[----:B------:R-:W-:Y:S01]  /*1760*/  UISETP.NE.AND UP0, UPT, UR37, URZ, UPT ;  /* 0x000000ff2500728c */ /* 0x000fe2000bf05270 */
[----:B------:R-:W1:Y:S08]  /*1770*/  S2UR UR37, SR_CgaCtaId ;  /* 0x00000000002579c3 */ /* 0x000e700000008800 */
[----:B------:R-:W-:Y:S05]  /*1780*/  BRA.U UP0, `(.L_x_23) ;  /* 0x0000000100347547 */ /* 0x000fea000b800000 */
[----:B------:R-:W2:Y:S01]  /*1790*/  S2R R2, SR_CgaCtaId ;  /* 0x0000000000027919 */ /* 0x000ea20000008800 */
[----:B------:R-:W-:-:S04]  /*17a0*/  MOV R3, 0x400 ;  /* 0x0000040000037802 */ /* 0x000fc80000000f00 */
[----:B--2---:R-:W-:Y:S02]  /*17b0*/  LEA R3, R2, R3, 0x18 ;  /* 0x0000000302037211 */ /* 0x004fe400078ec0ff */
[----:B------:R-:W-:-:S03]  /*17c0*/  SHF.L.U32 R2, R8, 0x1f, RZ ;  /* 0x0000001f08027819 */ /* 0x000fc600000006ff */
[----:B------:R-:W-:-:S04]  /*17d0*/  IMAD R3, R10, 0x8, R3 ;  /* 0x000000080a037824 */ /* 0x000fc800078e0203 */
[----:B------:R-:W2:Y:S02]  /*17e0*/  SYNCS.PHASECHK.TRANS64.TRYWAIT P0, [R3+URZ+0xf0], R2 ;  /* 0x0000f002030075a7 */ /* 0x000ea400080011ff */
[----:B--2---:R-:W-:Y:S05]  /*17f0*/  @!P0 BRA `(.L_x_24) ;  /* 0x000000a400588947 */ /* 0x004fea0003800000 */
.L_x_184:
[----:B------:R-:W-:Y:S01]  /*1800*/  VIADD R10, R10, 0x1 ;  /* 0x000000010a0a7836 */ /* 0x000fe20000000000 */
[----:B------:R2:W-:Y:S04]  /*1810*/  SYNCS.ARRIVE.TRANS64.A1T0 RZ, [R3+URZ+0xe0], RZ ;  /* 0x0000e0ff03ff79a7 */ /* 0x0005e800081000ff */
[----:B------:R-:W-:-:S04]  /*1820*/  ISETP.NE.AND P0, PT, R10, 0x2, PT ;  /* 0x000000020a00780c */ /* 0x000fc80003f05270 */
[----:B------:R-:W-:Y:S02]  /*1830*/  SEL R10, R10, RZ, P0 ;  /* 0x000000ff0a0a7207 */ /* 0x000fe40000000000 */
[----:B--2---:R-:W-:-:S04]  /*1840*/  SEL R3, RZ, 0x1, P0 ;  /* 0x00000001ff037807 */ /* 0x004fc80000000000 */
[----:B------:R-:W-:-:S07]  /*1850*/  LOP3.LUT R8, R8, R3, RZ, 0x3c, !PT ;  /* 0x0000000308087212 */ /* 0x000fce00078e3cff */
.L_x_23:
[----:B------:R-:W-:Y:S01]  /*1860*/  UMOV UR7, 0x400 ;  /* 0x0000040000077882 */ /* 0x000fe20000000000 */
[----:B------:R-:W-:Y:S01]  /*1870*/  LEA.HI R3, R21, R21, RZ, 0x1 ;  /* 0x0000001515037211 */ /* 0x000fe200078f08ff */
[----:B-1----:R-:W-:Y:S01]  /*1880*/  ULEA UR7, UR37, UR7, 0x18 ;  /* 0x0000000725077291 */ /* 0x002fe2000f8ec0ff */
[----:B------:R-:W-:Y:S01]  /*1890*/  SHF.L.U32 R2, R15, 0x1f, RZ ;  /* 0x0000001f0f027819 */ /* 0x000fe200000006ff */
[----:B------:R-:W-:Y:S01]  /*18a0*/  UISETP.GE.U32.AND UP0, UPT, UR4, 0x7f, UPT ;  /* 0x0000007f0400788c */ /* 0x000fe2000bf06070 */
[----:B------:R-:W-:Y:S01]  /*18b0*/  R2UR UR35, R16 ;  /* 0x00000000102372ca */ /* 0x000fe200000e0000 */
[----:B------:R-:W-:Y:S01]  /*18c0*/  ULEA UR8, UR23, UR7, 0x3 ;  /* 0x0000000717087291 */ /* 0x000fe2000f8e18ff */
[----:B------:R-:W-:Y:S01]  /*18d0*/  IMAD.SHL.U32 R3, R3, 0x40, RZ ;  /* 0x0000004003037824 */ /* 0x000fe200078e00ff */
[----:B------:R-:W-:Y:S01]  /*18e0*/  R2UR UR19, R17 ;  /* 0x00000000111372ca */ /* 0x000fe200000e0000 */
[----:B------:R-:W-:-:S03]  /*18f0*/  UMOV UR30, URZ ;  /* 0x000000ff001e7c82 */ /* 0x000fc60008000000 */
[----:B------:R-:W-:-:S03]  /*1900*/  LOP3.LUT R3, R3, 0xffffff80, RZ, 0xc0, !PT ;  /* 0xffffff8003037812 */ /* 0x000fc600078ec0ff */
[----:B------:R1:W2:Y:S01]  /*1910*/  SYNCS.PHASECHK.TRANS64.TRYWAIT P0, [UR8+0x18], R2 ;  /* 0x00001802ff0075a7 */ /* 0x0002a20008001108 */
[----:B------:R-:W-:Y:S02]  /*1920*/  R2UR UR9, R3 ;  /* 0x00000000030972ca */ /* 0x000fe400000e0000 */
[----:B------:R-:W-:-:S11]  /*1930*/  R2UR UR8, R20 ;  /* 0x00000000140872ca */ /* 0x000fd600000e0000 */
[----:B------:R-:W-:Y:S02]  /*1940*/  ULOP3.LUT UR35, UR9, 0x40, UR35, 0xf8, !UPT ;  /* 0x0000004009237892 */ /* 0x000fe4000f8ef823 */
[----:B------:R-:W-:Y:S01]  /*1950*/  ULEA UR19, UR8, UR19, 0x8 ;  /* 0x0000001308137291 */ /* 0x000fe2000f8e40ff */
[----:B------:R-:W-:Y:S11]  /*1960*/  BRA.U !UP0, `(.L_x_25) ;  /* 0x0000000108f07547 */ /* 0x000ff6000b800000 */
[----:B------:R-:W-:Y:S01]  /*1970*/  UMOV UR31, UR21 ;  /* 0x00000015001f7c82 */ /* 0x000fe20008000000 */
[----:B------:R-:W-:Y:S01]  /*1980*/  UMOV UR44, UR23 ;  /* 0x00000017002c7c82 */ /* 0x000fe20008000000 */
[----:B------:R-:W-:-:S05]  /*1990*/  UMOV UR26, 0x20 ;  /* 0x00000020001a7882 */ /* 0x000fca0000000000 */
.L_x_31:
[----:B------:R-:W-:Y:S01]  /*19a0*/  ULEA UR33, UR44, UR7, 0x3 ;  /* 0x000000072c217291 */ /* 0x000fe2000f8e18ff */
[----:B------:R-:W-:Y:S01]  /*19b0*/  @P5 MOV R3, 0x18000 ;  /* 0x0001800000035802 */ /* 0x000fe20000000f00 */
[----:B-12---:R-:W-:Y:S10]  /*19c0*/  @P0 BRA `(.L_x_26) ;  /* 0x00000000000c0947 */ /* 0x006ff40003800000 */
[----:B------:R-:W-:-:S04]  /*19d0*/  SHF.L.U32 R5, R15, 0x1f, RZ ;  /* 0x0000001f0f057819 */ /* 0x000fc800000006ff */
[----:B------:R-:W2:Y:S02]  /*19e0*/  SYNCS.PHASECHK.TRANS64.TRYWAIT P0, [UR33+0x18], R5 ;  /* 0x00001805ff0075a7 */ /* 0x000ea40008001121 */
[----:B--2---:R-:W-:Y:S05]  /*19f0*/  @!P0 BRA `(.L_x_27) ;  /* 0x000000a000ec8947 */ /* 0x004fea0003800000 */
.L_x_26:
[----:B------:R2:W-:Y:S01]  /*1a00*/  @P5 SYNCS.ARRIVE.TRANS64 RZ, [UR33], R3 ;  /* 0x00000003ffff59a7 */ /* 0x0005e20008000021 */
[----:B------:R-:W-:Y:S02]  /*1a10*/  ULOP3.LUT UR8, UR22, 0x2, URZ, 0xfc, !UPT ;  /* 0x0000000216087892 */ /* 0x000fe4000f8efcff */
[----:B------:R-:W-:Y:S02]  /*1a20*/  UIADD3 UR31, UPT, UPT, UR31, 0x1, URZ ;  /* 0x000000011f1f7890 */ /* 0x000fe4000fffe0ff */
[----:B------:R-:W-:Y:S02]  /*1a30*/  UISETP.NE.AND UP0, UPT, UR8, 0x2, UPT ;  /* 0x000000020800788c */ /* 0x000fe4000bf05270 */
[----:B------:R-:W-:-:S07]  /*1a40*/  UISETP.NE.AND UP2, UPT, UR31, 0x1, UPT ;  /* 0x000000011f00788c */ /* 0x000fce000bf45270 */
[----:B------:R-:W-:Y:S05]  /*1a50*/  BRA.U UP0, `(.L_x_28) ;  /* 0x0000000100047547 */ /* 0x000fea000b800000 */
[----:B------:R-:W-:Y:S05]  /*1a60*/  BPT.TRAP 0x1 ;  /* 0x000000040000795c */ /* 0x000fea0000300000 */
.L_x_28:
[----:B------:R-:W-:Y:S04]  /*1a70*/  BSSY.RECONVERGENT B0, `(.L_x_29) ;  /* 0x0000003000007945 */ /* 0x000fe80003800200 */
[----:B------:R-:W-:Y:S05]  /*1a80*/  @!P4 BRA `(.L_x_30) ;  /* 0x000000000004c947 */ /* 0x000fea0003800000 */
[----:B------:R-:W-:Y:S05]  /*1a90*/  BPT.TRAP 0x1 ;  /* 0x000000040000795c */ /* 0x000fea0000300000 */
.L_x_30:
[----:B------:R-:W-:Y:S05]  /*1aa0*/  BSYNC.RECONVERGENT B0 ;  /* 0x0000000000007941 */ /* 0x000fea0003800200 */
.L_x_29:
[----:B------:R-:W-:Y:S02]  /*1ab0*/  UIADD3 UR23, UPT, UPT, UR44, 0x1, URZ ;  /* 0x000000012c177890 */ /* 0x000fe4000fffe0ff */
[----:B------:R-:W-:Y:S02]  /*1ac0*/  ULEA UR24, UR44, UR7, 0xe ;  /* 0x000000072c187291 */ /* 0x000fe4000f8e70ff */
[----:B------:R-:W-:Y:S02]  /*1ad0*/  UISETP.NE.AND UP0, UPT, UR23, 0x3, UPT ;  /* 0x000000031700788c */ /* 0x000fe4000bf05270 */
[----:B------:R-:W-:Y:S02]  /*1ae0*/  UIADD3 UR42, UP1, UPT, UR14, 0x80, URZ ;  /* 0x000000800e2a7890 */ /* 0x000fe4000ff3e0ff */
[----:B------:R-:W-:Y:S02]  /*1af0*/  USEL UR9, URZ, 0x1, UP0 ;  /* 0x00000001ff097887 */ /* 0x000fe40008000000 */
[----:B------:R-:W-:-:S02]  /*1b00*/  USEL UR23, UR23, URZ, UP0 ;  /* 0x000000ff17177287 */ /* 0x000fc40008000000 */
[----:B------:R-:W-:Y:S02]  /*1b10*/  UIADD3 UR40, UP0, UPT, UR14, 0x180, URZ ;  /* 0x000001800e287890 */ /* 0x000fe4000ff1e0ff */
[----:B------:R-:W-:Y:S01]  /*1b20*/  ULEA UR8, UR23, UR7, 0x3 ;  /* 0x0000000717087291 */ /* 0x000fe2000f8e18ff */
[----:B------:R-:W-:Y:S01]  /*1b30*/  LOP3.LUT R15, R15, UR9, RZ, 0x3c, !PT ;  /* 0x000000090f0f7c12 */ /* 0x000fe2000f8e3cff */
[----:B------:R-:W-:Y:S02]  /*1b40*/  UIADD3 UR34, UPT, UPT, UR26, -0x20, URZ ;  /* 0xffffffe01a227890 */ /* 0x000fe4000fffe0ff */
[----:B------:R-:W-:Y:S01]  /*1b50*/  ULOP3.LUT UR33, UR33, 0xfefffff8, URZ, 0xc0, !UPT ;  /* 0xfefffff821217892 */ /* 0x000fe2000f8ec0ff */
[----:B-1----:R-:W-:Y:S01]  /*1b60*/  SHF.L.U32 R2, R15, 0x1f, RZ ;  /* 0x0000001f0f027819 */ /* 0x002fe200000006ff */
[----:B------:R-:W-:Y:S02]  /*1b70*/  UIADD3.X UR43, UPT, UPT, URZ, UR15, URZ, UP1, !UPT ;  /* 0x0000000fff2b7290 */ /* 0x000fe40008ffe4ff */
[----:B------:R-:W-:Y:S01]  /*1b80*/  UIADD3 UR32, UPT, UPT, UR24, 0x8400, URZ ;  /* 0x0000840018207890 */ /* 0x000fe2000fffe0ff */
[----:B------:R4:W1:Y:S01]  /*1b90*/  SYNCS.PHASECHK.TRANS64.TRYWAIT P0, [UR8+0x18], R2 ;  /* 0x00001802ff0075a7 */ /* 0x0008620008001108 */
[----:B------:R-:W-:-:S02]  /*1ba0*/  ULEA UR8, UR44, UR7, 0xf ;  /* 0x000000072c087291 */ /* 0x000fc4000f8e78ff */
[----:B------:R-:W-:Y:S02]  /*1bb0*/  UIADD3 UR24, UPT, UPT, UR24, 0xa400, URZ ;  /* 0x0000a40018187890 */ /* 0x000fe4000fffe0ff */
[----:B------:R-:W-:Y:S02]  /*1bc0*/  UIADD3.X UR41, UPT, UPT, URZ, UR15, URZ, UP0, !UPT ;  /* 0x0000000fff297290 */ /* 0x000fe400087fe4ff */
[----:B------:R-:W-:Y:S02]  /*1bd0*/  UIADD3 UR16, UPT, UPT, UR8, 0x14400, URZ ;  /* 0x0001440008107890 */ /* 0x000fe4000fffe0ff */
[----:B------:R-:W-:Y:S01]  /*1be0*/  UIADD3 UR8, UPT, UPT, UR8, 0x18400, URZ ;  /* 0x0001840008087890 */ /* 0x000fe2000fffe0ff */
[----:B------:R-:W-:Y:S01]  /*1bf0*/  UMOV UR38, 0x0 ;  /* 0x0000000000267882 */ /* 0x000fe20000000000 */
[----:B------:R-:W-:Y:S01]  /*1c00*/  UMOV UR39, 0x10000000 ;  /* 0x1000000000277882 */ /* 0x000fe20000000000 */
[----:B------:R-:W-:Y:S01]  /*1c10*/  UMOV UR27, UR35 ;  /* 0x00000023001b7c82 */ /* 0x000fe20008000000 */
[----:B------:R-:W-:Y:S01]  /*1c20*/  UMOV UR28, UR36 ;  /* 0x00000024001c7c82 */ /* 0x000fe20008000000 */
[----:B------:R-:W-:Y:S01]  /*1c30*/  UMOV UR25, UR33 ;  /* 0x0000002100197c82 */ /* 0x000fe20008000000 */
[----:B------:R-:W-:Y:S01]  /*1c40*/  UMOV UR20, UR36 ;  /* 0x0000002400147c82 */ /* 0x000fe20008000000 */
[----:B------:R-:W-:Y:S01]  /*1c50*/  UMOV UR17, UR33 ;  /* 0x0000002100117c82 */ /* 0x000fe20008000000 */
[----:B------:R-:W-:Y:S01]  /*1c60*/  UMOV UR18, UR34 ;  /* 0x0000002200127c82 */ /* 0x000fe20008000000 */
[----:B------:R-:W-:Y:S01]  /*1c70*/  UTMALDG.3D.2CTA [UR32], [UR42], desc[UR38] ;  /* 0x000026202a0075b4 */ /* 0x000fe20008211000 */
[----:B------:R-:W-:Y:S01]  /*1c80*/  UMOV UR10, UR26 ;  /* 0x0000001a000a7c82 */ /* 0x000fe20008000000 */
[----:B------:R-:W-:Y:S01]  /*1c90*/  UMOV UR11, UR19 ;  /* 0x00000013000b7c82 */ /* 0x000fe20008000000 */
[----:B------:R-:W-:Y:S01]  /*1ca0*/  UMOV UR12, UR36 ;  /* 0x00000024000c7c82 */ /* 0x000fe20008000000 */
[----:B------:R-:W-:Y:S01]  /*1cb0*/  UMOV UR9, UR33 ;  /* 0x0000002100097c82 */ /* 0x000fe20008000000 */
[----:B------:R-:W-:Y:S01]  /*1cc0*/  UMOV UR30, UR13 ;  /* 0x0000000d001e7c82 */ /* 0x000fe20008000000 */
[----:B------:R-:W-:Y:S01]  /*1cd0*/  UMOV UR44, UR23 ;  /* 0x00000017002c7c82 */ /* 0x000fe20008000000 */
[----:B------:R2:W-:Y:S01]  /*1ce0*/  UTMALDG.3D.2CTA [UR24], [UR42], desc[UR38] ;  /* 0x000026182a0075b4 */ /* 0x0005e20008211000 */
[----:B------:R4:W-:Y:S01]  /*1cf0*/  UTMALDG.3D.2CTA [UR16], [UR40], desc[UR38] ;  /* 0x00002610280075b4 */ /* 0x0009e20008211000 */
[----:B------:R4:W-:Y:S01]  /*1d00*/  UTMALDG.3D.2CTA [UR8], [UR40], desc[UR38] ;  /* 0x00002608280075b4 */ /* 0x0009e20008211000 */
[----:B--2---:R-:W-:Y:S01]  /*1d10*/  UIADD3 UR26, UPT, UPT, UR26, 0x40, URZ ;  /* 0x000000401a1a7890 */ /* 0x004fe2000fffe0ff */
[----:B----4-:R-:W-:Y:S11]  /*1d20*/  BRA.U UP2, `(.L_x_31) ;  /* 0xfffffffd021c7547 */ /* 0x010ff6000b83ffff */
.L_x_25:
[----:B------:R-:W-:Y:S01]  /*1d30*/  ULEA UR8, UR23, UR7, 0x3 ;  /* 0x0000000717087291 */ /* 0x000fe2000f8e18ff */
[----:B-1----:R-:W-:Y:S01]  /*1d40*/  SHF.L.U32 R2, R15, 0x1f, RZ ;  /* 0x0000001f0f027819 */ /* 0x002fe200000006ff */
[----:B------:R-:W-:Y:S01]  /*1d50*/  @!P1 SYNCS.ARRIVE.TRANS64.A1T0 RZ, [UR7+0x78], RZ ;  /* 0x000078ffffff99a7 */ /* 0x000fe20008100007 */
[----:B------:R-:W-:-:S06]  /*1d60*/  UISETP.GT.AND UP0, UPT, UR6, UR5, UPT ;  /* 0x000000050600728c */ /* 0x000fcc000bf04270 */
[----:B--2---:R1:W2:Y:S03]  /*1d70*/  SYNCS.PHASECHK.TRANS64.TRYWAIT P0, [UR8+0x18], R2 ;  /* 0x00001802ff0075a7 */ /* 0x0042a60008001108 */
[----:B------:R-:W-:Y:S05]  /*1d80*/  BRA.U !UP0, `(.L_x_32) ;  /* 0x0000000108e87547 */ /* 0x000fea000b800000 */
[----:B------:R-:W-:Y:S01]  /*1d90*/  UIADD3 UR31, UPT, UPT, UR29, UR30, URZ ;  /* 0x0000001e1d1f7290 */ /* 0x000fe2000fffe0ff */
[----:B------:R-:W-:-:S11]  /*1da0*/  UMOV UR44, UR23 ;  /* 0x00000017002c7c82 */ /* 0x000fd60008000000 */
.L_x_38:
[----:B------:R-:W-:Y:S01]  /*1db0*/  ULEA UR33, UR44, UR7, 0x3 ;  /* 0x000000072c217291 */ /* 0x000fe2000f8e18ff */
[----:B--2---:R-:W-:Y:S01]  /*1dc0*/  @P5 MOV R3, 0x18000 ;  /* 0x0001800000035802 */ /* 0x004fe20000000f00 */
[----:B-12---:R-:W-:Y:S10]  /*1dd0*/  @P0 BRA `(.L_x_33) ;  /* 0x00000000000c0947 */ /* 0x006ff40003800000 */
[----:B------:R-:W-:-:S04]  /*1de0*/  SHF.L.U32 R5, R15, 0x1f, RZ ;  /* 0x0000001f0f057819 */ /* 0x000fc800000006ff */
[----:B------:R-:W2:Y:S02]  /*1df0*/  SYNCS.PHASECHK.TRANS64.TRYWAIT P0, [UR33+0x18], R5 ;  /* 0x00001805ff0075a7 */ /* 0x000ea40008001121 */
[----:B--2---:R-:W-:Y:S05]  /*1e00*/  @!P0 BRA `(.L_x_34) ;  /* 0x000000a000008947 */ /* 0x004fea0003800000 */
.L_x_33:
[----:B------:R2:W-:Y:S01]  /*1e10*/  @P5 SYNCS.ARRIVE.TRANS64 RZ, [UR33], R3 ;  /* 0x00000003ffff59a7 */ /* 0x0005e20008000021 */
[----:B------:R-:W-:-:S04]  /*1e20*/  ULOP3.LUT UR8, UR22, 0x2, URZ, 0xfc, !UPT ;  /* 0x0000000216087892 */ /* 0x000fc8000f8efcff */
[----:B------:R-:W-:-:S09]  /*1e30*/  UISETP.NE.AND UP0, UPT, UR8, 0x2, UPT ;  /* 0x000000020800788c */ /* 0x000fd2000bf05270 */
[----:B------:R-:W-:Y:S05]  /*1e40*/  BRA.U UP0, `(.L_x_35) ;  /* 0x0000000100047547 */ /* 0x000fea000b800000 */
[----:B------:R-:W-:Y:S05]  /*1e50*/  BPT.TRAP 0x1 ;  /* 0x000000040000795c */ /* 0x000fea0000300000 */
.L_x_35:
[----:B------:R-:W-:Y:S04]  /*1e60*/  BSSY.RECONVERGENT B0, `(.L_x_36) ;  /* 0x0000003000007945 */ /* 0x000fe80003800200 */
[----:B------:R-:W-:Y:S05]  /*1e70*/  @!P4 BRA `(.L_x_37) ;  /* 0x000000000004c947 */ /* 0x000fea0003800000 */
[----:B------:R-:W-:Y:S05]  /*1e80*/  BPT.TRAP 0x1 ;  /* 0x000000040000795c */ /* 0x000fea0000300000 */
.L_x_37:
[----:B------:R-:W-:Y:S05]  /*1e90*/  BSYNC.RECONVERGENT B0 ;  /* 0x0000000000007941 */ /* 0x000fea0003800200 */
.L_x_36:
[----:B------:R-:W-:Y:S02]  /*1ea0*/  UIADD3 UR23, UPT, UPT, UR44, 0x1, URZ ;  /* 0x000000012c177890 */ /* 0x000fe4000fffe0ff */
[----:B------:R-:W-:Y:S02]  /*1eb0*/  ULEA UR24, UR44, UR7, 0xe ;  /* 0x000000072c187291 */ /* 0x000fe4000f8e70ff */
[----:B------:R-:W-:Y:S02]  /*1ec0*/  UISETP.NE.AND UP0, UPT, UR23, 0x3, UPT ;  /* 0x000000031700788c */ /* 0x000fe4000bf05270 */
[----:B------:R-:W-:Y:S02]  /*1ed0*/  UIADD3 UR42, UP1, UPT, UR14, 0x80, URZ ;  /* 0x000000800e2a7890 */ /* 0x000fe4000ff3e0ff */
[----:B------:R-:W-:Y:S02]  /*1ee0*/  USEL UR9, URZ, 0x1, UP0 ;  /* 0x00000001ff097887 */ /* 0x000fe40008000000 */
[----:B------:R-:W-:-:S02]  /*1ef0*/  USEL UR23, UR23, URZ, UP0 ;  /* 0x000000ff17177287 */ /* 0x000fc40008000000 */
[----:B------:R-:W-:Y:S02]  /*1f00*/  USHF.L.U32 UR34, UR30, 0x6, URZ ;  /* 0x000000061e227899 */ /* 0x000fe400080006ff */
[----:B------:R-:W-:Y:S01]  /*1f10*/  ULEA UR8, UR23, UR7, 0x3 ;  /* 0x0000000717087291 */ /* 0x000fe2000f8e18ff */
[----:B------:R-:W-:Y:S01]  /*1f20*/  LOP3.LUT R15, R15, UR9, RZ, 0x3c, !PT ;  /* 0x000000090f0f7c12 */ /* 0x000fe2000f8e3cff */
[----:B------:R-:W-:Y:S02]  /*1f30*/  UIADD3 UR40, UP0, UPT, UR14, 0x180, URZ ;  /* 0x000001800e287890 */ /* 0x000fe4000ff1e0ff */
[----:B------:R-:W-:Y:S01]  /*1f40*/  ULOP3.LUT UR33, UR33, 0xfefffff8, URZ, 0xc0, !UPT ;  /* 0xfefffff821217892 */ /* 0x000fe2000f8ec0ff */
[----:B-1----:R-:W-:Y:S01]  /*1f50*/  SHF.L.U32 R2, R15, 0x1f, RZ ;  /* 0x0000001f0f027819 */ /* 0x002fe200000006ff */
[----:B------:R-:W-:Y:S02]  /*1f60*/  UIADD3.X UR43, UPT, UPT, URZ, UR15, URZ, UP1, !UPT ;  /* 0x0000000fff2b7290 */ /* 0x000fe40008ffe4ff */
[----:B------:R-:W-:Y:S01]  /*1f70*/  UIADD3 UR32, UPT, UPT, UR24, 0x8400, URZ ;  /* 0x0000840018207890 */ /* 0x000fe2000fffe0ff */
[----:B------:R4:W1:Y:S01]  /*1f80*/  SYNCS.PHASECHK.TRANS64.TRYWAIT P0, [UR8+0x18], R2 ;  /* 0x00001802ff0075a7 */ /* 0x0008620008001108 */
[----:B------:R-:W-:-:S02]  /*1f90*/  ULEA UR8, UR44, UR7, 0xf ;  /* 0x000000072c087291 */ /* 0x000fc4000f8e78ff */
[----:B------:R-:W-:Y:S02]  /*1fa0*/  UIADD3 UR26, UPT, UPT, UR34, 0x20, URZ ;  /* 0x00000020221a7890 */ /* 0x000fe4000fffe0ff */
        /* <DEDUP_REMOVED lines=12> */
[----:B------:R4:W-:Y:S01]  /*2070*/  UTMALDG.3D.2CTA [UR32], [UR42], desc[UR38] ;  /* 0x000026202a0075b4 */ /* 0x0009e20008211000 */
[----:B------:R-:W-:Y:S01]  /*2080*/  UMOV UR11, UR19 ;  /* 0x00000013000b7c82 */ /* 0x000fe20008000000 */
[----:B------:R-:W-:Y:S01]  /*2090*/  UMOV UR12, UR36 ;  /* 0x00000024000c7c82 */ /* 0x000fe20008000000 */
[----:B------:R-:W-:Y:S01]  /*20a0*/  UMOV UR9, UR33 ;  /* 0x0000002100097c82 */ /* 0x000fe20008000000 */
[----:B------:R-:W-:Y:S01]  /*20b0*/  UMOV UR10, UR26 ;  /* 0x0000001a000a7c82 */ /* 0x000fe20008000000 */
[----:B------:R-:W-:Y:S01]  /*20c0*/  UIADD3 UR30, UPT, UPT, UR30, 0x1, URZ ;  /* 0x000000011e1e7890 */ /* 0x000fe2000fffe0ff */
[----:B------:R-:W-:Y:S01]  /*20d0*/  UMOV UR44, UR23 ;  /* 0x00000017002c7c82 */ /* 0x000fe20008000000 */
[----:B------:R4:W-:Y:S02]  /*20e0*/  UTMALDG.3D.2CTA [UR24], [UR42], desc[UR38] ;  /* 0x000026182a0075b4 */ /* 0x0009e40008211000 */
[----:B------:R-:W-:Y:S01]  /*20f0*/  UISETP.NE.AND UP0, UPT, UR30, UR31, UPT ;  /* 0x0000001f1e00728c */ /* 0x000fe2000bf05270 */
[----:B------:R4:W-:Y:S01]  /*2100*/  UTMALDG.3D.2CTA [UR16], [UR40], desc[UR38] ;  /* 0x00002610280075b4 */ /* 0x0009e20008211000 */
[----:B------:R4:W-:Y:S07]  /*2110*/  UTMALDG.3D.2CTA [UR8], [UR40], desc[UR38] ;  /* 0x00002608280075b4 */ /* 0x0009ee0008211000 */
[----:B----4-:R-:W-:Y:S05]  /*2120*/  BRA.U UP0, `(.L_x_38) ;  /* 0xfffffffd00207547 */ /* 0x010fea000b83ffff */
.L_x_32:
[----:B-1----:R-:W-:Y:S01]  /*2130*/  LEA R2, R14, UR7, 0x3 ;  /* 0x000000070e027c11 */ /* 0x002fe2000f8e18ff */
[----:B------:R-:W-:Y:S01]  /*2140*/  NOP ;  /* 0x0000000000007918 */ /* 0x000fe20000000000 */
[----:B--2---:R-:W-:Y:S02]  /*2150*/  SHF.L.U32 R3, R12, 0x1f, RZ ;  /* 0x0000001f0c037819 */ /* 0x004fe400000006ff */
[----:B------:R-:W-:Y:S02]  /*2160*/  LEA R4, R14, UR7, 0x4 ;  /* 0x000000070e047c11 */ /* 0x000fe4000f8e20ff */
[----:B------:R-:W1:Y:S02]  /*2170*/  SYNCS.PHASECHK.TRANS64.TRYWAIT P0, [R2+URZ+0x80], R3 ;  /* 0x00008003020075a7 */ /* 0x000e6400080011ff */
[----:B-1----:R-:W-:Y:S05]  /*2180*/  @!P0 BRA `(.L_x_39) ;  /* 0x0000009c00388947 */ /* 0x002fea0003800000 */
.L_x_187:
[----:B------:R-:W2:Y:S01]  /*2190*/  LDS.128 R4, [R4+0x110] ;  /* 0x0001100004047984 */ /* 0x000ea20000000c00 */
[----:B------:R-:W-:Y:S01]  /*21a0*/  ISETP.GE.AND P0, PT, R26, 0x1, PT ;  /* 0x000000011a00780c */ /* 0x000fe20003f06270 */
[----:B-1----:R-:W-:Y:S01]  /*21b0*/  VIADD R2, R2, 0x90 ;  /* 0x0000009002027836 */ /* 0x002fe20000000000 */
[----:B------:R-:W-:Y:S01]  /*21c0*/  @!PT LDS RZ, [RZ] ;  /* 0x00000000fffff984 */ /* 0x000fe20000000800 */
[----:B------:R-:W-:Y:S01]  /*21d0*/  @!PT LDS RZ, [RZ] ;  /* 0x00000000fffff984 */ /* 0x000fe20000000800 */
[----:B------:R-:W-:Y:S01]  /*21e0*/  @!PT LDS RZ, [RZ] ;  /* 0x00000000fffff984 */ /* 0x000fe20000000800 */
[----:B------:R-:W-:Y:S01]  /*21f0*/  @!PT LDS RZ, [RZ] ;  /* 0x00000000fffff984 */ /* 0x000fe20000000800 */
[----:B------:R1:W-:Y:S06]  /*2200*/  MEMBAR.ALL.CTA ;  /* 0x0000000000007992 */ /* 0x0003ec0000008000 */
[----:B-1----:R-:W1:Y:S01]  /*2210*/  FENCE.VIEW.ASYNC.S ;  /* 0x00000000000073c6 */ /* 0x002e620000000000 */
[----:B------:R-:W-:-:S04]  /*2220*/  PRMT R2, RZ, 0x654, R2 ;  /* 0x00000654ff027816 */ /* 0x000fc80000000002 */
[----:B-1----:R1:W-:Y:S01]  /*2230*/  SYNCS.ARRIVE.TRANS64.RED.A1T0 RZ, [R2+URZ], RZ ;  /* 0x000000ff02ff79a7 */ /* 0x0023e200081004ff */
[----:B--2---:R-:W-:-:S13]  /*2240*/  LOP3.LUT P2, RZ, R6, 0x1, RZ, 0xc0, !PT ;  /* 0x0000000106ff7812 */ /* 0x004fda000784c0ff */
[----:B------:R-:W-:Y:S01]  /*2250*/  @P2 SHF.R.U32.HI R3, RZ, 0x10, R5 ;  /* 0x00000010ff032819 */ /* 0x000fe20000011605 */
[----:B------:R-:W-:Y:S01]  /*2260*/  VOTEU.ANY UP0, P2 ;  /* 0x0000000000ff7886 */ /* 0x000fe20001000100 */
[----:B------:R-:W-:Y:S02]  /*2270*/  @P2 MOV R13, R4 ;  /* 0x00000004000d2202 */ /* 0x000fe40000000f00 */
[----:B------:R-:W-:Y:S02]  /*2280*/  @P2 R2UR.BROADCAST UR8, R3 ;  /* 0x00000000030822ca */ /* 0x000fe400008e0000 */
[----:B------:R-:W-:-:S11]  /*2290*/  @P2 LOP3.LUT R11, R5, 0xffff, RZ, 0xc0, !PT ;  /* 0x0000ffff050b2812 */ /* 0x000fd600078ec0ff */
[----:B------:R-:W-:Y:S01]  /*22a0*/  @UP0 UMOV UR36, UR8 ;  /* 0x0000000800240c82 */ /* 0x000fe20008000000 */
[----:B-1----:R-:W-:Y:S05]  /*22b0*/  @!P0 BRA `(.L_x_40) ;  /* 0x0000000000b88947 */ /* 0x002fea0003800000 */
[----:B------:R-:W3:Y:S01]  /*22c0*/  LDC.64 R4, c[0x0][0xb18] ;  /* 0x0002c600ff047b82 */ /* 0x000ee20000000a00 */
[----:B------:R-:W-:-:S07]  /*22d0*/  ISETP.NE.AND P3, PT, R26, 0x1, PT ;  /* 0x000000011a00780c */ /* 0x000fce0003f65270 */
[----:B------:R-:W1:Y:S08]  /*22e0*/  LDC.64 R6, c[0x0][0xb10] ;  /* 0x0002c400ff067b82 */ /* 0x000e700000000a00 */
[----:B------:R-:W2:Y:S08]  /*22f0*/  LDC R18, c[0x0][0xb20] ;  /* 0x0002c800ff127b82 */ /* 0x000eb00000000800 */
[----:B------:R-:W4:Y:S01]  /*2300*/  LDC R20, c[0x0][0xb0c] ;  /* 0x0002c300ff147b82 */ /* 0x000f220000000800 */
[----:B---3--:R-:W-:Y:S01]  /*2310*/  IMAD.HI.U32 R19, R0, R5, RZ ;  /* 0x0000000500137227 */ /* 0x008fe200078e00ff */
[----:B------:R-:W-:-:S03]  /*2320*/  ISETP.NE.AND P0, PT, R4, 0x1, PT ;  /* 0x000000010400780c */ /* 0x000fc60003f05270 */
[----:B------:R-:W-:-:S03]  /*2330*/  IMAD.HI.U32 R5, R11, R5, RZ ;  /* 0x000000050b057227 */ /* 0x000fc600078e00ff */
[----:B------:R-:W3:Y:S01]  /*2340*/  LDC.64 R2, c[0x0][0xb28] ;  /* 0x0002ca00ff027b82 */ /* 0x000ee20000000a00 */
[----:B-1----:R-:W-:-:S04]  /*2350*/  IMAD.HI.U32 R22, R9, R6, RZ ;  /* 0x0000000609167227 */ /* 0x002fc800078e00ff */
[----:B------:R-:W-:Y:S01]  /*2360*/  IMAD.HI.U32 R24, R13, R6, RZ ;  /* 0x000000060d187227 */ /* 0x000fe200078e00ff */
[----:B------:R-:W-:Y:S02]  /*2370*/  SHF.R.U32.HI R22, RZ, R7, R22 ;  /* 0x00000007ff167219 */ /* 0x000fe40000011616 */
[-C--:B--2---:R-:W-:Y:S02]  /*2380*/  SHF.R.U32.HI R19, RZ, R18.reuse, R19 ;  /* 0x00000012ff137219 */ /* 0x084fe40000011613 */
[----:B------:R-:W-:Y:S02]  /*2390*/  SHF.R.U32.HI R18, RZ, R18, R5 ;  /* 0x00000012ff127219 */ /* 0x000fe40000011605 */
[----:B------:R-:W-:Y:S02]  /*23a0*/  SEL R19, R0, R19, !P0 ;  /* 0x0000001300137207 */ /* 0x000fe40004000000 */
[----:B------:R-:W-:Y:S02]  /*23b0*/  SHF.R.U32.HI R24, RZ, R7, R24 ;  /* 0x00000007ff187219 */ /* 0x000fe40000011618 */
[----:B----4-:R-:W-:-:S02]  /*23c0*/  ISETP.NE.AND P1, PT, R20, 0x1, PT ;  /* 0x000000011400780c */ /* 0x010fc40003f25270 */
[----:B------:R-:W-:Y:S02]  /*23d0*/  SEL R5, R11, R18, !P0 ;  /* 0x000000120b057207 */ /* 0x000fe40004000000 */
[----:B------:R-:W-:Y:S02]  /*23e0*/  SEL R21, R9, R22, !P1 ;  /* 0x0000001609157207 */ /* 0x000fe40004800000 */
[----:B------:R-:W-:Y:S01]  /*23f0*/  SEL R7, R13, R24, !P1 ;  /* 0x000000180d077207 */ /* 0x000fe20004800000 */
[----:B---3--:R-:W-:-:S04]  /*2400*/  IMAD.HI.U32 R22, R19, R2, RZ ;  /* 0x0000000213167227 */ /* 0x008fc800078e00ff */
[----:B------:R-:W-:Y:S01]  /*2410*/  IMAD.HI.U32 R6, R21, R2, RZ ;  /* 0x0000000215067227 */ /* 0x000fe200078e00ff */
[----:B------:R-:W-:-:S04]  /*2420*/  @P3 SHF.R.U32.HI R19, RZ, R3, R22 ;  /* 0x00000003ff133219 */ /* 0x000fc80000011616 */
        /* <DEDUP_REMOVED lines=8> */
[----:B------:R-:W-:-:S04]  /*24b0*/  @!P0 IMAD.HI.U32 R18, R7, R2, RZ ;  /* 0x0000000207128227 */ /* 0x000fc800078e00ff */
[----:B------:R-:W-:Y:S01]  /*24c0*/  IMAD.MOV R2, RZ, RZ, -R6 ;  /* 0x000000ffff027224 */ /* 0x000fe200078e0a06 */
[----:B------:R-:W-:-:S03]  /*24d0*/  @!P0 SHF.R.U32.HI R18, RZ, R3, R18 ;  /* 0x00000003ff128219 */ /* 0x000fc60000011612 */
[----:B------:R-:W-:Y:S01]  /*24e0*/  IMAD R2, R26, R2, R5 ;  /* 0x000000021a027224 */ /* 0x000fe200078e0205 */
[----:B------:R-:W-:Y:S02]  /*24f0*/  @!P0 SEL R3, R7, R18, !P3 ;  /* 0x0000001207038207 */ /* 0x000fe40005800000 */
[----:B------:R-:W-:-:S03]  /*2500*/  IADD3 R18, PT, PT, -R5, RZ, RZ ;  /* 0x000000ff05127210 */ /* 0x000fc60007ffe1ff */
[--C-:B------:R-:W-:Y:S02]  /*2510*/  @!P0 IMAD.IADD R6, R6, 0x1, -R3.reuse ;  /* 0x0000000106068824 */ /* 0x100fe400078e0a03 */
[----:B------:R-:W-:Y:S01]  /*2520*/  @!P0 IMAD R3, R2, R21, R3 ;  /* 0x0000001502038224 */ /* 0x000fe200078e0203 */
[----:B------:R-:W-:Y:S01]  /*2530*/  IADD3 R2, PT, PT, -R7, RZ, RZ ;  /* 0x000000ff07027210 */ /* 0x000fe20007ffe1ff */
[----:B------:R-:W-:Y:S02]  /*2540*/  @!P0 IMAD R5, R26, R6, R7 ;  /* 0x000000061a058224 */ /* 0x000fe400078e0207 */
[----:B------:R-:W-:Y:S02]  /*2550*/  IMAD R11, R4, R18, R11 ;  /* 0x00000012040b7224 */ /* 0x000fe400078e020b */
[----:B------:R-:W-:Y:S02]  /*2560*/  @!P0 IMAD.MOV.U32 R7, RZ, RZ, R3 ;  /* 0x000000ffff078224 */ /* 0x000fe400078e0003 */
[----:B------:R-:W-:-:S02]  /*2570*/  IMAD R2, R20, R2, R13 ;  /* 0x0000000214027224 */ /* 0x000fc400078e020d */
[----:B------:R-:W-:Y:S02]  /*2580*/  IMAD R11, R5, R4, R11 ;  /* 0x00000004050b7224 */ /* 0x000fe400078e020b */
[----:B------:R-:W-:Y:S02]  /*2590*/  IMAD R13, R7, R20, R2 ;  /* 0x00000014070d7224 */ /* 0x000fe400078e0202 */
.L_x_40:
[----:B------:R-:W1:Y:S02]  /*25a0*/  LDCU UR8, c[0x0][0xb30] ;  /* 0x00016600ff0877ac */ /* 0x000e640008000800 */
[----:B-1----:R-:W-:-:S09]  /*25b0*/  UISETP.NE.AND UP0, UPT, UR8, 0x1, UPT ;  /* 0x000000010800788c */ /* 0x002fd2000bf05270 */
[----:B------:R-:W-:Y:S05]  /*25c0*/  BRA.U UP0, `(.L_x_41) ;  /* 0x0000000100407547 */ /* 0x000fea000b800000 */
[----:B------:R-:W1:Y:S08]  /*25d0*/  LDC.64 R4, c[0x0][0xb10] ;  /* 0x0002c400ff047b82 */ /* 0x000e700000000a00 */
[----:B------:R-:W2:Y:S08]  /*25e0*/  LDC.64 R2, c[0x0][0xb18] ;  /* 0x0002c600ff027b82 */ /* 0x000eb00000000a00 */
[----:B------:R-:W4:Y:S08]  /*25f0*/  LDC R6, c[0x0][0xb20] ;  /* 0x0002c800ff067b82 */ /* 0x000f300000000800 */
[----:B------:R-:W3:Y:S01]  /*2600*/  LDC R18, c[0x0][0xb0c] ;  /* 0x0002c300ff127b82 */ /* 0x000ee20000000800 */
[----:B-1----:R-:W-:-:S05]  /*2610*/  IMAD.HI.U32 R4, R13, R4, RZ ;  /* 0x000000040d047227 */ /* 0x002fca00078e00ff */
[----:B------:R-:W-:Y:S01]  /*2620*/  SHF.R.U32.HI R4, RZ, R5, R4 ;  /* 0x00000005ff047219 */ /* 0x000fe20000011604 */
[----:B--2---:R-:W-:Y:S01]  /*2630*/  IMAD.HI.U32 R3, R11, R3, RZ ;  /* 0x000000030b037227 */ /* 0x004fe200078e00ff */
[----:B------:R-:W-:-:S04]  /*2640*/  ISETP.NE.AND P0, PT, R2, 0x1, PT ;  /* 0x000000010200780c */ /* 0x000fc80003f05270 */
[----:B----4-:R-:W-:-:S04]  /*2650*/  SHF.R.U32.HI R6, RZ, R6, R3 ;  /* 0x00000006ff067219 */ /* 0x010fc80000011603 */
[----:B------:R-:W-:Y:S02]  /*2660*/  SEL R3, R11, R6, !P0 ;  /* 0x000000060b037207 */ /* 0x000fe40004000000 */
[----:B---3--:R-:W-:-:S04]  /*2670*/  ISETP.NE.AND P1, PT, R18, 0x1, PT ;  /* 0x000000011200780c */ /* 0x008fc80003f25270 */
[----:B------:R-:W-:-:S05]  /*2680*/  SEL R4, R13, R4, !P1 ;  /* 0x000000040d047207 */ /* 0x000fca0004800000 */
[----:B------:R-:W-:Y:S02]  /*2690*/  IMAD.IADD R5, R3, 0x1, -R4 ;  /* 0x0000000103057824 */ /* 0x000fe400078e0a04 */
[----:B------:R-:W-:Y:S02]  /*26a0*/  IMAD.IADD R3, R4, 0x1, -R3 ;  /* 0x0000000104037824 */ /* 0x000fe400078e0a03 */
[----:B------:R-:W-:Y:S02]  /*26b0*/  IMAD R13, R5, R18, R13 ;  /* 0x00000012050d7224 */ /* 0x000fe400078e020d */
[----:B------:R-:W-:-:S07]  /*26c0*/  IMAD R11, R3, R2, R11 ;  /* 0x00000002030b7224 */ /* 0x000fce00078e020b */
.L_x_41:
[----:B------:R-:W-:Y:S01]  /*26d0*/  VIADD R14, R14, 0x1 ;  /* 0x000000010e0e7836 */ /* 0x000fe20000000000 */
[----:B------:R-:W-:Y:S01]  /*26e0*/  PLOP3.LUT P1, PT, PT, PT, PT, 0x80, 0x8 ;  /* 0x000000000008781c */ /* 0x000fe20003f2f070 */
[----:B------:R-:W-:Y:S02]  /*26f0*/  IMAD.IADD R21, R13, 0x1, R68 ;  /* 0x000000010d157824 */ /* 0x000fe400078e0244 */
[----:B------:R-:W-:Y:S01]  /*2700*/  IMAD.IADD R20, R11, 0x1, R66 ;  /* 0x000000010b147824 */ /* 0x000fe200078e0242 */
[----:B------:R-:W-:-:S04]  /*2710*/  ISETP.NE.AND P0, PT, R14, 0x2, PT ;  /* 0x000000020e00780c */ /* 0x000fc80003f05270 */
[----:B------:R-:W-:Y:S02]  /*2720*/  SEL R3, RZ, 0x1, P0 ;  /* 0x00000001ff037807 */ /* 0x000fe40000000000 */
[----:B------:R-:W-:Y:S02]  /*2730*/  SEL R14, R14, RZ, P0 ;  /* 0x000000ff0e0e7207 */ /* 0x000fe40000000000 */
[----:B------:R-:W-:Y:S01]  /*2740*/  LOP3.LUT R12, R12, R3, RZ, 0x3c, !PT ;  /* 0x000000030c0c7212 */ /* 0x000fe200078e3cff */
[----:B------:R-:W-:Y:S06]  /*2750*/  @P2 BRA `(.L_x_42) ;  /* 0xfffffff000002947 */ /* 0x000fec000383ffff */
[----:B------:R-:W-:Y:S01]  /*2760*/  UIADD3 UR7, UPT, UPT, UR7, 0x18, URZ ;  /* 0x0000001807077890 */ /* 0x000fe2000fffe0ff */
[----:B------:R-:W-:-:S03]  /*2770*/  SHF.L.U32 R3, R15, 0x1f, RZ ;  /* 0x0000001f0f037819 */ /* 0x000fc600000006ff */
[----:B------:R-:W-:-:S09]  /*2780*/  ULEA UR4, UR23, UR7, 0x3 ;  /* 0x0000000717047291 */ /* 0x000fd2000f8e18ff */
[----:B------:R-:W1:Y:S02]  /*2790*/  SYNCS.PHASECHK.TRANS64.TRYWAIT P0, [UR4], R3 ;  /* 0x00000003ff0075a7 */ /* 0x000e640008001104 */
[----:B-1----:R-:W-:Y:S05]  /*27a0*/  @!P0 BRA `(.L_x_43) ;  /* 0x0000009400c48947 */ /* 0x002fea0003800000 */
.L_x_189:
[----:B------:R-:W-:-:S04]  /*27b0*/  UIADD3 UR5, UPT, UPT, UR23, 0x1, URZ ;  /* 0x0000000117057890 */ /* 0x000fc8000fffe0ff */
[----:B------:R-:W-:-:S04]  /*27c0*/  UISETP.NE.AND UP0, UPT, UR5, 0x3, UPT ;  /* 0x000000030500788c */ /* 0x000fc8000bf05270 */
[----:B------:R-:W-:Y:S02]  /*27d0*/  USEL UR6, URZ, 0x1, UP0 ;  /* 0x00000001ff067887 */ /* 0x000fe40008000000 */
[----:B------:R-:W-:-:S04]  /*27e0*/  USEL UR5, UR5, URZ, UP0 ;  /* 0x000000ff05057287 */ /* 0x000fc80008000000 */
[----:B------:R-:W-:Y:S01]  /*27f0*/  ULEA UR4, UR5, UR7, 0x3 ;  /* 0x0000000705047291 */ /* 0x000fe2000f8e18ff */
[----:B------:R-:W-:-:S04]  /*2800*/  LOP3.LUT R15, R15, UR6, RZ, 0x3c, !PT ;  /* 0x000000060f0f7c12 */ /* 0x000fc8000f8e3cff */
[----:B-1----:R-:W-:-:S04]  /*2810*/  SHF.L.U32 R3, R15, 0x1f, RZ ;  /* 0x0000001f0f037819 */ /* 0x002fc800000006ff */
[----:B------:R-:W1:Y:S02]  /*2820*/  SYNCS.PHASECHK.TRANS64.TRYWAIT P0, [UR4], R3 ;  /* 0x00000003ff0075a7 */ /* 0x000e640008001104 */
[----:B-1----:R-:W-:Y:S05]  /*2830*/  @!P0 BRA `(.L_x_44) ;  /* 0x0000009400b88947 */ /* 0x002fea0003800000 */
.L_x_191:
[----:B------:R-:W-:-:S04]  /*2840*/  UIADD3 UR5, UPT, UPT, UR5, 0x1, URZ ;  /* 0x0000000105057890 */ /* 0x000fc8000fffe0ff */
[----:B------:R-:W-:-:S04]  /*2850*/  UISETP.NE.AND UP0, UPT, UR5, 0x3, UPT ;  /* 0x000000030500788c */ /* 0x000fc8000bf05270 */
[----:B------:R-:W-:Y:S02]  /*2860*/  USEL UR4, URZ, 0x1, UP0 ;  /* 0x00000001ff047887 */ /* 0x000fe40008000000 */
[----:B------:R-:W-:-:S04]  /*2870*/  USEL UR5, UR5, URZ, UP0 ;  /* 0x000000ff05057287 */ /* 0x000fc80008000000 */
[----:B------:R-:W-:Y:S01]  /*2880*/  ULEA UR5, UR5, UR7, 0x3 ;  /* 0x0000000705057291 */ /* 0x000fe2000f8e18ff */
[----:B-1----:R-:W-:-:S04]  /*2890*/  LOP3.LUT R3, R15, UR4, RZ, 0x3c, !PT ;  /* 0x000000040f037c12 */ /* 0x002fc8000f8e3cff */
[----:B------:R-:W-:Y:S01]  /*28a0*/  SHF.L.U32 R3, R3, 0x1f, RZ ;  /* 0x0000001f03037819 */ /* 0x000fe200000006ff */
[----:B---3--:R-:W-:-:S07]  /*28b0*/  IMAD.U32 R0, RZ, RZ, UR5 ;  /* 0x00000005ff007e24 */ /* 0x008fce000f8e00ff */
.L_x_45:
[----:B-1----:R1:W2:Y:S02]  /*28c0*/  SYNCS.PHASECHK.TRANS64.TRYWAIT P0, [R0+URZ], R3 ;  /* 0x00000003000075a7 */ /* 0x0022a400080011ff */
[----:B--2---:R-:W-:Y:S05]  /*28d0*/  @!P0 NANOSLEEP.SYNCS 0x989680 ;  /* 0x009896800000895d */ /* 0x004fea0003900000 */
[----:B------:R-:W2:Y:S02]  /*28e0*/  @!P0 SYNCS.PHASECHK.TRANS64 P0, [R0+URZ], R3 ;  /* 0x00000003000085a7 */ /* 0x000ea400080010ff */
[----:B--2---:R-:W-:Y:S05]  /*28f0*/  @P0 EXIT ;  /* 0x000000000000094d */ /* 0x004fea0003800000 */
[----:B------:R-:W-:Y:S05]  /*2900*/  BRA `(.L_x_45) ;  /* 0xfffffffc00ec7947 */ /* 0x000fea000383ffff */
.L_x_22:
[----:B------:R-:W-:-:S04]  /*2910*/  UISETP.NE.AND UP1, UPT, UR37, URZ, UPT ;  /* 0x000000ff2500728c */ /* 0x000fc8000bf25270 */
[----:B------:R-:W-:-:S09]  /*2920*/  UISETP.NE.OR UP1, UPT, UR10, 0x1, UP1 ;  /* 0x000000010a00788c */ /* 0x000fd20008f25670 */
[----:B------:R-:W-:Y:S05]  /*2930*/  BRA.U UP1, `(.L_x_46) ;  /* 0x00000005014c7547 */ /* 0x000fea000b800000 */
[----:B------:R-:W-:Y:S01]  /*2940*/  HFMA2 R11, -RZ, RZ, 0, 0 ;  /* 0x00000000ff0b7431 */ /* 0x000fe200000001ff */
[----:B------:R-:W-:Y:S01]  /*2950*/  ISETP.GE.U32.AND P2, PT, R10, 0x2, PT ;  /* 0x000000020a00780c */ /* 0x000fe20003f46070 */
[----:B------:R-:W-:Y:S01]  /*2960*/  IMAD.MOV.U32 R12, RZ, RZ, 0x1 ;  /* 0x00000001ff0c7424 */ /* 0x000fe200078e00ff */
[----:B------:R-:W-:Y:S01]  /*2970*/  CS2R R8, SRZ ;  /* 0x0000000000087805 */ /* 0x000fe2000001ff00 */
[----:B------:R-:W-:Y:S01]  /*2980*/  IMAD.MOV.U32 R3, RZ, RZ, RZ ;  /* 0x000000ffff037224 */ /* 0x000fe200078e00ff */
[----:B------:R-:W-:Y:S01]  /*2990*/  UMOV UR4, 0x400 ;  /* 0x0000040000047882 */ /* 0x000fe20000000000 */
[----:B------:R-:W-:Y:S01]  /*29a0*/  UMOV UR6, URZ ;  /* 0x000000ff00067c82 */ /* 0x000fe20008000000 */
[----:B------:R-:W-:-:S12]  /*29b0*/  ULEA UR37, UR37, UR4, 0x18 ;  /* 0x0000000425257291 */ /* 0x000fd8000f8ec0ff */
.L_x_50:
[----:B------:R-:W-:Y:S02]  /*29c0*/  LEA R0, R3, UR37, 0x3 ;  /* 0x0000002503007c11 */ /* 0x000fe4000f8e18ff */
[----:B------:R-:W-:-:S03]  /*29d0*/  SHF.L.U32 R5, R8, 0x1f, RZ ;  /* 0x0000001f08057819 */ /* 0x000fc600000006ff */
[----:B------:R-:W-:Y:S01]  /*29e0*/  VIADD R4, R0, 0xf0 ;  /* 0x000000f000047836 */ /* 0x000fe20000000000 */
[----:B------:R-:W1:Y:S02]  /*29f0*/  SYNCS.PHASECHK.TRANS64.TRYWAIT P0, [R0+URZ+0xe0], R5 ;  /* 0x0000e005000075a7 */ /* 0x000e6400080011ff */
[----:B-1----:R-:W-:Y:S05]  /*2a00*/  @!P0 BRA `(.L_x_47) ;  /* 0x00000094005c8947 */ /* 0x002fea0003800000 */
.L_x_192:
[----:B------:R-:W-:Y:S01]  /*2a10*/  ULEA UR5, UR6, UR37, 0x3 ;  /* 0x0000002506057291 */ /* 0x000fe2000f8e18ff */
[----:B------:R-:W-:Y:S01]  /*2a20*/  PRMT R4, RZ, 0x654, R4 ;  /* 0x00000654ff047816 */ /* 0x000fe20000000004 */
[----:B-1----:R-:W-:Y:S01]  /*2a30*/  @!P2 IMAD.MOV.U32 R5, RZ, RZ, 0x10 ;  /* 0x00000010ff05a424 */ /* 0x002fe200078e00ff */
[----:B------:R-:W-:Y:S01]  /*2a40*/  SHF.L.U32 R7, R12, 0x1f, RZ ;  /* 0x0000001f0c077819 */ /* 0x000fe200000006ff */
[----:B------:R-:W-:Y:S01]  /*2a50*/  UIADD3 UR4, UPT, UPT, UR5, 0x80, URZ ;  /* 0x0000008005047890 */ /* 0x000fe2000fffe0ff */
[----:B------:R1:W-:Y:S05]  /*2a60*/  SYNCS.ARRIVE.TRANS64.RED.A1T0 RZ, [R4+URZ], RZ ;  /* 0x000000ff04ff79a7 */ /* 0x0003ea00081004ff */
[----:B------:R-:W-:Y:S01]  /*2a70*/  IMAD.U32 R13, RZ, RZ, UR4 ;  /* 0x00000004ff0d7e24 */ /* 0x000fe2000f8e00ff */
[----:B------:R-:W2:Y:S04]  /*2a80*/  SYNCS.PHASECHK.TRANS64.TRYWAIT P0, [UR5+0x90], R7 ;  /* 0x00009007ff0075a7 */ /* 0x000ea80008001105 */
[----:B------:R-:W-:Y:S01]  /*2a90*/  PRMT R13, R10, 0x654, R13 ;  /* 0x000006540a0d7816 */ /* 0x000fe2000000000d */
[----:B-12---:R-:W-:Y:S06]  /*2aa0*/  @!P0 BRA `(.L_x_48) ;  /* 0x0000009400488947 */ /* 0x006fec0003800000 */
.L_x_194:
[----:B------:R-:W-:Y:S01]  /*2ab0*/  ULEA UR4, UR6, UR37, 0x4 ;  /* 0x0000002506047291 */ /* 0x000fe2000f8e20ff */
[----:B------:R-:W-:Y:S01]  /*2ac0*/  SEL R2, R13, R2, !P2 ;  /* 0x000000020d027207 */ /* 0x000fe20005000000 */
[----:B------:R-:W-:Y:S01]  /*2ad0*/  UIADD3 UR5, UPT, UPT, UR5, 0x80, URZ ;  /* 0x0000008005057890 */ /* 0x000fe2000fffe0ff */
[----:B-1----:R-:W-:Y:S01]  /*2ae0*/  LEA R0, R11, UR37, 0x3 ;  /* 0x000000250b007c11 */ /* 0x002fe2000f8e18ff */
[----:B------:R-:W-:Y:S01]  /*2af0*/  UIADD3 UR4, UPT, UPT, UR4, 0x110, URZ ;  /* 0x0000011004047890 */ /* 0x000fe2000fffe0ff */
[----:B------:R1:W-:Y:S01]  /*2b00*/  @!P2 SYNCS.ARRIVE.TRANS64.RED RZ, [R2+URZ], R5 ;  /* 0x0000000502ffa9a7 */ /* 0x0003e200080004ff */
[----:B------:R-:W-:Y:S01]  /*2b10*/  UIADD3 UR6, UPT, UPT, UR6, 0x1, URZ ;  /* 0x0000000106067890 */ /* 0x000fe2000fffe0ff */
[----:B------:R-:W-:-:S03]  /*2b20*/  VIADD R3, R3, 0x1 ;  /* 0x0000000103037836 */ /* 0x000fc60000000000 */
[----:B------:R-:W-:Y:S02]  /*2b30*/  UISETP.NE.AND UP0, UPT, UR6, 0x2, UPT ;  /* 0x000000020600788c */ /* 0x000fe4000bf05270 */
[----:B------:R-:W-:Y:S01]  /*2b40*/  ISETP.NE.AND P0, PT, R3, 0x2, PT ;  /* 0x000000020300780c */ /* 0x000fe20003f05270 */
[----:B------:R-:W-:Y:S06]  /*2b50*/  UGETNEXTWORKID.BROADCAST [UR4], [UR5] ;  /* 0x00000000040073ca */ /* 0x000fec0008000100 */
[----:B------:R-:W-:Y:S02]  /*2b60*/  USEL UR4, URZ, 0x1, UP0 ;  /* 0x00000001ff047887 */ /* 0x000fe40008000000 */
[----:B------:R-:W-:-:S04]  /*2b70*/  USEL UR6, UR6, URZ, UP0 ;  /* 0x000000ff06067287 */ /* 0x000fc80008000000 */
[----:B------:R-:W-:Y:S02]  /*2b80*/  LOP3.LUT R12, R12, UR4, RZ, 0x3c, !PT ;  /* 0x000000040c0c7c12 */ /* 0x000fe4000f8e3cff */
[----:B-1----:R-:W-:-:S04]  /*2b90*/  SHF.L.U32 R5, R9, 0x1f, RZ ;  /* 0x0000001f09057819 */ /* 0x002fc800000006ff */
[----:B------:R-:W1:Y:S02]  /*2ba0*/  SYNCS.PHASECHK.TRANS64.TRYWAIT P1, [R0+URZ+0x80], R5 ;  /* 0x00008005000075a7 */ /* 0x000e6400080211ff */
[----:B-1----:R-:W-:Y:S05]  /*2bb0*/  @!P1 BRA `(.L_x_49) ;  /* 0x00000094001c9947 */ /* 0x002fea0003800000 */
.L_x_195:
[----:B------:R-:W-:Y:S01]  /*2bc0*/  LEA R4, R11, UR37, 0x4 ;  /* 0x000000250b047c11 */ /* 0x000fe2000f8e20ff */
[----:B-1----:R-:W-:Y:S01]  /*2bd0*/  VIADD R0, R0, 0x90 ;  /* 0x0000009000007836 */ /* 0x002fe20000000000 */
[----:B------:R-:W-:Y:S01]  /*2be0*/  SEL R3, R3, RZ, P0 ;  /* 0x000000ff03037207 */ /* 0x000fe20000000000 */
[----:B------:R-:W-:-:S03]  /*2bf0*/  VIADD R11, R11, 0x1 ;  /* 0x000000010b0b7836 */ /* 0x000fc60000000000 */
[----:B------:R-:W1:Y:S01]  /*2c00*/  LDS.128 R4, [R4+0x110] ;  /* 0x0001100004047984 */ /* 0x000e620000000c00 */
[----:B------:R-:W-:Y:S02]  /*2c10*/  PRMT R0, RZ, 0x654, R0 ;  /* 0x00000654ff007816 */ /* 0x000fe40000000000 */
[C---:B------:R-:W-:Y:S01]  /*2c20*/  ISETP.NE.AND P1, PT, R11.reuse, 0x2, PT ;  /* 0x000000020b00780c */ /* 0x040fe20003f25270 */
[----:B------:R-:W-:Y:S01]  /*2c30*/  @!PT LDS RZ, [RZ] ;  /* 0x00000000fffff984 */ /* 0x000fe20000000800 */
[----:B------:R-:W-:Y:S01]  /*2c40*/  @!PT LDS RZ, [RZ] ;  /* 0x00000000fffff984 */ /* 0x000fe20000000800 */
[----:B------:R-:W-:Y:S01]  /*2c50*/  @!PT LDS RZ, [RZ] ;  /* 0x00000000fffff984 */ /* 0x000fe20000000800 */
[----:B------:R-:W-:Y:S01]  /*2c60*/  @!PT LDS RZ, [RZ] ;  /* 0x00000000fffff984 */ /* 0x000fe20000000800 */
[----:B------:R2:W-:Y:S06]  /*2c70*/  MEMBAR.ALL.CTA ;  /* 0x0000000000007992 */ /* 0x0005ec0000008000 */
[----:B--2---:R-:W2:Y:S01]  /*2c80*/  FENCE.VIEW.ASYNC.S ;  /* 0x00000000000073c6 */ /* 0x004ea20000000000 */
[----:B------:R-:W-:Y:S01]  /*2c90*/  SEL R11, R11, RZ, P1 ;  /* 0x000000ff0b0b7207 */ /* 0x000fe20000800000 */
[----:B--2---:R2:W-:Y:S01]  /*2ca0*/  SYNCS.ARRIVE.TRANS64.RED.A1T0 RZ, [R0+URZ], RZ ;  /* 0x000000ff00ff79a7 */ /* 0x0045e200081004ff */
[----:B-1----:R-:W-:-:S02]  /*2cb0*/  LOP3.LUT P3, RZ, R6, 0x1, RZ, 0xc0, !PT ;  /* 0x0000000106ff7812 */ /* 0x002fc4000786c0ff */
[----:B------:R-:W-:-:S04]  /*2cc0*/  SEL R5, RZ, 0x1, P0 ;  /* 0x00000001ff057807 */ /* 0x000fc80000000000 */
[----:B------:R-:W-:Y:S02]  /*2cd0*/  LOP3.LUT R8, R8, R5, RZ, 0x3c, !PT ;  /* 0x0000000508087212 */ /* 0x000fe400078e3cff */
[----:B--2---:R-:W-:-:S04]  /*2ce0*/  SEL R0, RZ, 0x1, P1 ;  /* 0x00000001ff007807 */ /* 0x004fc80000800000 */
[----:B------:R-:W-:Y:S01]  /*2cf0*/  LOP3.LUT R9, R9, R0, RZ, 0x3c, !PT ;  /* 0x0000000009097212 */ /* 0x000fe200078e3cff */
[----:B------:R-:W-:Y:S06]  /*2d00*/  @P3 BRA `(.L_x_50) ;  /* 0xfffffffc002c3947 */ /* 0x000fec000383ffff */
[----:B------:R-:W-:Y:S01]  /*2d10*/  ULEA UR5, UR6, UR37, 0x3 ;  /* 0x0000002506057291 */ /* 0x000fe2000f8e18ff */
[----:B------:R-:W-:-:S08]  /*2d20*/  SHF.L.U32 R3, R12, 0x1f, RZ ;  /* 0x0000001f0c037819 */ /* 0x000fd000000006ff */
[----:B------:R-:W1:Y:S02]  /*2d30*/  SYNCS.PHASECHK.TRANS64 P0, [UR5+0x90], R3 ;  /* 0x00009003ff0075a7 */ /* 0x000e640008001005 */
[----:B-1----:R-:W-:Y:S05]  /*2d40*/  @P0 BRA `(.L_x_51) ;  /* 0x0000000000080947 */ /* 0x002fea0003800000 */
[----:B------:R-:W1:Y:S02]  /*2d50*/  SYNCS.PHASECHK.TRANS64.TRYWAIT P0, [UR5+0x90], R3 ;  /* 0x00009003ff0075a7 */ /* 0x000e640008001105 */
[----:B-1----:R-:W-:Y:S05]  /*2d60*/  @!P0 BRA `(.L_x_52) ;  /* 0x0000009000c48947 */ /* 0x002fea0003800000 */
.L_x_51:
[----:B------:R-:W-:-:S04]  /*2d70*/  UIADD3 UR4, UPT, UPT, UR6, 0x1, URZ ;  /* 0x0000000106047890 */ /* 0x000fc8000fffe0ff */
[----:B------:R-:W-:-:S04]  /*2d80*/  UISETP.NE.AND UP0, UPT, UR4, 0x2, UPT ;  /* 0x000000020400788c */ /* 0x000fc8000bf05270 */
[----:B------:R-:W-:Y:S02]  /*2d90*/  USEL UR7, URZ, 0x1, UP0 ;  /* 0x00000001ff077887 */ /* 0x000fe40008000000 */
[----:B------:R-:W-:-:S04]  /*2da0*/  USEL UR4, UR4, URZ, UP0 ;  /* 0x000000ff04047287 */ /* 0x000fc80008000000 */
[----:B------:R-:W-:Y:S01]  /*2db0*/  ULEA UR4, UR4, UR37, 0x3 ;  /* 0x0000002504047291 */ /* 0x000fe2000f8e18ff */
[----:B-1----:R-:W-:-:S04]  /*2dc0*/  LOP3.LUT R3, R12, UR7, RZ, 0x3c, !PT ;  /* 0x000000070c037c12 */ /* 0x002fc8000f8e3cff */
[----:B------:R-:W-:-:S04]  /*2dd0*/  SHF.L.U32 R0, R3, 0x1f, RZ ;  /* 0x0000001f03007819 */ /* 0x000fc800000006ff */
[----:B------:R-:W1:Y:S02]  /*2de0*/  SYNCS.PHASECHK.TRANS64 P0, [UR4+0x90], R0 ;  /* 0x00009000ff0075a7 */ /* 0x000e640008001004 */
[----:B-1----:R-:W-:Y:S05]  /*2df0*/  @P0 EXIT ;  /* 0x000000000000094d */ /* 0x002fea0003800000 */
[----:B------:R-:W-:Y:S02]  /*2e00*/  SHF.L.U32 R3, R3, 0x1f, RZ ;  /* 0x0000001f03037819 */ /* 0x000fe400000006ff */
[----:B------:R-:W-:-:S07]  /*2e10*/  MOV R0, UR4 ;  /* 0x0000000400007c02 */ /* 0x000fce0008000f00 */
.L_x_53:
[----:B-1----:R1:W2:Y:S02]  /*2e20*/  SYNCS.PHASECHK.TRANS64.TRYWAIT P0, [R0+URZ+0x90], R3 ;  /* 0x00009003000075a7 */ /* 0x0022a400080011ff */
[----:B--2---:R-:W-:Y:S05]  /*2e30*/  @!P0 NANOSLEEP.SYNCS 0x989680 ;  /* 0x009896800000895d */ /* 0x004fea0003900000 */
[----:B------:R-:W2:Y:S02]  /*2e40*/  @!P0 SYNCS.PHASECHK.TRANS64 P0, [R0+URZ+0x90], R3 ;  /* 0x00009003000085a7 */ /* 0x000ea400080010ff */
[----:B--2---:R-:W-:Y:S05]  /*2e50*/  @P0 EXIT ;  /* 0x000000000000094d */ /* 0x004fea0003800000 */
[----:B------:R-:W-:Y:S05]  /*2e60*/  BRA `(.L_x_53) ;  /* 0xfffffffc00ec7947 */ /* 0x000fea000383ffff */
.L_x_46:
[----:B------:R-:W-:Y:S05]  /*2e70*/  BRA.U UP4, `(.L_x_54) ;  /* 0x0000001504487547 */ /* 0x000fea000b800000 */
[----:B------:R-:W-:Y:S01]  /*2e80*/  UMOV UR6, 0x40 ;  /* 0x0000004000067882 */ /* 0x000fe20000000000 */
[----:B------:R-:W-:Y:S01]  /*2e90*/  NOP ;  /* 0x0000000000007918 */ /* 0x000fe20000000000 */
[----:B------:R-:W-:Y:S01]  /*2ea0*/  ULEA UR6, UR37, UR6, 0x18 ;  /* 0x0000000625067291 */ /* 0x000fe2000f8ec0ff */
[----:B------:R-:W-:Y:S02]  /*2eb0*/  UMOV UR7, 0x400 ;  /* 0x0000040000077882 */ /* 0x000fe40000000000 */
[----:B------:R-:W-:-:S06]  /*2ec0*/  ULEA UR37, UR37, UR7, 0x18 ;  /* 0x0000000725257291 */ /* 0x000fcc000f8ec0ff */
[----:B------:R-:W1:Y:S02]  /*2ed0*/  LDS.U8 R2, [UR6+0x1c] ;  /* 0x00001c06ff027984 */ /* 0x000e640008000000 */
[----:B-1----:R-:W-:-:S13]  /*2ee0*/  ISETP.NE.AND P0, PT, R2, RZ, PT ;  /* 0x000000ff0200720c */ /* 0x002fda0003f05270 */
[----:B------:R-:W-:Y:S05]  /*2ef0*/  @P0 BRA `(.L_x_55) ;  /* 0x0000000400080947 */ /* 0x000fea0003800000 */
[----:B------:R-:W-:Y:S02]  /*2f00*/  UISETP.NE.U32.AND UP0, UPT, UR5, 0x1, UPT ;  /* 0x000000010500788c */ /* 0x000fe4000bf05070 */
[----:B------:R-:W-:-:S07]  /*2f10*/  UIADD3 UR8, UPT, UPT, UR6, 0x8, URZ ;  /* 0x0000000806087890 */ /* 0x000fce000fffe0ff */
[----:B------:R-:W-:Y:S05]  /*2f20*/  BRA.U !UP0, `(.L_x_56) ;  /* 0x00000001089c7547 */ /* 0x000fea000b800000 */
[----:B------:R-:W-:Y:S01]  /*2f30*/  ELECT P0, URZ, PT ;  /* 0x0000000000ff782f */ /* 0x000fe20003800000 */
[----:B------:R-:W-:-:S12]  /*2f40*/  BSSY B0, `(.L_x_56) ;  /* 0x0000025000007945 */ /* 0x000fd80003800000 */
[----:B------:R-:W-:Y:S05]  /*2f50*/  @!P0 BRA `(.L_x_57) ;  /* 0x00000000008c8947 */ /* 0x000fea0003800000 */
[----:B------:R-:W-:-:S05]  /*2f60*/  UMOV UR7, 0x10 ;  /* 0x0000001000077882 */ /* 0x000fca0000000000 */
[----:B------:R-:W-:Y:S04]  /*2f70*/  DEPBAR.LE SB1, 0x36 ;  /* 0x00009d800000791a */ /* 0x000fe80000000000 */
[----:B------:R-:W1:Y:S02]  /*2f80*/  UTCATOMSWS.2CTA.FIND_AND_SET.ALIGN UP1, UR7, UR7 ;  /* 0x00000007000775e3 */ /* 0x000e640008220800 */
[----:B-1----:R-:W-:Y:S01]  /*2f90*/  MOV R11, UR7 ;  /* 0x00000007000b7c02 */ /* 0x002fe20008000f00 */
[----:B------:R-:W-:Y:S06]  /*2fa0*/  BRA.U UP1, `(.L_x_58) ;  /* 0x0000000101187547 */ /* 0x000fec000b800000 */
.L_x_59:
[----:B------:R-:W-:Y:S05]  /*2fb0*/  NANOSLEEP 0x64 ;  /* 0x000000640000795d */ /* 0x000fea0003800000 */
[----:B------:R-:W-:-:S05]  /*2fc0*/  UMOV UR7, 0x10 ;  /* 0x0000001000077882 */ /* 0x000fca0000000000 */
[----:B------:R-:W-:Y:S04]  /*2fd0*/  DEPBAR.LE SB1, 0x36 ;  /* 0x00009d800000791a */ /* 0x000fe80000000000 */
[----:B------:R-:W1:Y:S02]  /*2fe0*/  UTCATOMSWS.2CTA.FIND_AND_SET.ALIGN UP1, UR7, UR7 ;  /* 0x00000007000775e3 */ /* 0x000e640008220800 */
[----:B-1----:R-:W-:Y:S01]  /*2ff0*/  MOV R11, UR7 ;  /* 0x00000007000b7c02 */ /* 0x002fe20008000f00 */
[----:B------:R-:W-:Y:S05]  /*3000*/  BRA.U !UP1, `(.L_x_59) ;  /* 0xfffffffd09e87547 */ /* 0x000fea000b83ffff */
.L_x_58:
[----:B------:R-:W1:Y:S01]  /*3010*/  LDS R5, [UR6+0x10] ;  /* 0x00001006ff057984 */ /* 0x000e620008000800 */
[----:B------:R-:W-:Y:S01]  /*3020*/  IMAD.U32 R3, RZ, RZ, UR37 ;  /* 0x00000025ff037e24 */ /* 0x000fe2000f8e00ff */
[----:B------:R-:W-:-:S03]  /*3030*/  MOV R2, UR4 ;  /* 0x0000000400027c02 */ /* 0x000fc60008000f00 */
[----:B------:R-:W-:Y:S01]  /*3040*/  VIADD R3, R3, 0x130 ;  /* 0x0000013003037836 */ /* 0x000fe20000000000 */
[----:B-1----:R-:W-:-:S04]  /*3050*/  SHF.L.U32 R5, R5, 0x1f, RZ ;  /* 0x0000001f05057819 */ /* 0x002fc800000006ff */
[----:B------:R-:W1:Y:S02]  /*3060*/  SYNCS.PHASECHK.TRANS64.TRYWAIT P0, [UR6+0x8], R5 ;  /* 0x00000805ff0075a7 */ /* 0x000e640008001106 */
[----:B-1----:R-:W-:Y:S05]  /*3070*/  @P0 BRA `(.L_x_60) ;  /* 0x0000000000080947 */ /* 0x002fea0003800000 */
[----:B------:R-:W1:Y:S02]  /*3080*/  SYNCS.PHASECHK.TRANS64.TRYWAIT P0, [UR6+0x8], R5 ;  /* 0x00000805ff0075a7 */ /* 0x000e640008001106 */
[----:B-1----:R-:W-:Y:S05]  /*3090*/  @!P0 BRA `(.L_x_61) ;  /* 0x0000009000108947 */ /* 0x002fea0003800000 */
.L_x_60:
[----:B-1----:R-:W-:Y:S01]  /*30a0*/  HFMA2 R4, -RZ, RZ, 0, 5.9604644775390625e-08 ;  /* 0x00000001ff047431 */ /* 0x002fe200000001ff */
[----:B------:R-:W-:Y:S01]  /*30b0*/  UPRMT UR7, UR4, 0x654, UR8 ;  /* 0x0000065404077896 */ /* 0x000fe20008000008 */
[----:B------:R-:W-:Y:S01]  /*30c0*/  IMAD.MOV.U32 R6, RZ, RZ, 0xffff ;  /* 0x0000ffffff067424 */ /* 0x000fe200078e00ff */
[----:B------:R-:W-:Y:S01]  /*30d0*/  PRMT R2, R2, 0x654, R3 ;  /* 0x0000065402027816 */ /* 0x000fe20000000003 */
[----:B------:R-:W-:Y:S02]  /*30e0*/  IMAD.MOV.U32 R5, RZ, RZ, 0x4 ;  /* 0x00000004ff057424 */ /* 0x000fe400078e00ff */
[----:B------:R-:W-:Y:S01]  /*30f0*/  IMAD.SHL.U32 R9, R11, 0x20, RZ ;  /* 0x000000200b097824 */ /* 0x000fe200078e00ff */
[----:B------:R-:W-:Y:S02]  /*3100*/  MOV R3, UR7 ;  /* 0x0000000700037c02 */ /* 0x000fe40008000f00 */
[-C--:B------:R-:W-:Y:S01]  /*3110*/  SHF.L.U32 R7, R6, R11.reuse, RZ ;  /* 0x0000000b06077219 */ /* 0x080fe200000006ff */
[----:B------:R1:W-:Y:S01]  /*3120*/  SYNCS.ARRIVE.TRANS64.RED RZ, [UR7], R5 ;  /* 0x00000005ffff79a7 */ /* 0x0003e20008000407 */
[----:B------:R-:W-:Y:S01]  /*3130*/  SHF.L.U32 R6, R4, R11, RZ ;  /* 0x0000000b04067219 */ /* 0x000fe200000006ff */
[----:B------:R1:W-:Y:S04]  /*3140*/  STS [UR37+0x130], R9 ;  /* 0x00013009ff007988 */ /* 0x0003e80008000825 */
[----:B------:R1:W-:Y:S04]  /*3150*/  STAS [R2.64], R11 ;  /* 0x0000000b02007dbd */ /* 0x0003e8000c0008ff */
[----:B------:R1:W-:Y:S04]  /*3160*/  ATOMS.OR RZ, [UR6+0x14], R7 ;  /* 0x00001407ffff798c */ /* 0x0003e8000b000006 */
[----:B------:R1:W-:Y:S04]  /*3170*/  ATOMS.OR RZ, [UR6+0x18], R6 ;  /* 0x00001806ffff798c */ /* 0x0003e8000b000006 */
[----:B------:R1:W-:Y:S02]  /*3180*/  ATOMS.XOR RZ, [UR6+0x10], R4 ;  /* 0x00001004ffff798c */ /* 0x0003e4000b800006 */
.L_x_57:
[----:B------:R-:W-:Y:S05]  /*3190*/  BSYNC B0 ;  /* 0x0000000000007941 */ /* 0x000fea0003800000 */
.L_x_56:
[----:B------:R-:W-:Y:S05]  /*31a0*/  BRA.U UP0, `(.L_x_62) ;  /* 0x00000001006c7547 */ /* 0x000fea000b800000 */
[----:B------:R-:W-:-:S03]  /*31b0*/  UMOV UR7, 0xffffffff ;  /* 0xffffffff00077882 */ /* 0x000fc60000000000 */
[----:B------:R-:W-:Y:S05]  /*31c0*/  BRA.DIV UR7, `(.L_x_63) ;  /* 0x0000008e07dc7947 */ /* 0x000fea000b800000 */
[----:B------:R-:W-:-:S13]  /*31d0*/  ELECT P6, URZ, PT ;  /* 0x0000000000ff782f */ /* 0x000fda00038c0000 */
.L_x_199:
[----:B------:R-:W-:Y:S05]  /*31e0*/  @!P6 BRA `(.L_x_62) ;  /* 0x00000000005ce947 */ /* 0x000fea0003800000 */
[----:B-1----:R-:W1:Y:S02]  /*31f0*/  LDS R3, [UR6+0x10] ;  /* 0x00001006ff037984 */ /* 0x002e640008000800 */
[----:B-1----:R-:W-:-:S04]  /*3200*/  SHF.L.U32 R3, R3, 0x1f, RZ ;  /* 0x0000001f03037819 */ /* 0x002fc800000006ff */
[----:B------:R-:W1:Y:S02]  /*3210*/  SYNCS.PHASECHK.TRANS64.TRYWAIT P0, [UR6+0x8], R3 ;  /* 0x00000803ff0075a7 */ /* 0x000e640008001106 */
[----:B-1----:R-:W-:Y:S05]  /*3220*/  @P0 BRA `(.L_x_64) ;  /* 0x0000000000080947 */ /* 0x002fea0003800000 */
[----:B------:R-:W1:Y:S02]  /*3230*/  SYNCS.PHASECHK.TRANS64.TRYWAIT P0, [UR6+0x8], R3 ;  /* 0x00000803ff0075a7 */ /* 0x000e640008001106 */
[----:B-1----:R-:W-:Y:S05]  /*3240*/  @!P0 BRA `(.L_x_65) ;  /* 0x0000008c00dc8947 */ /* 0x002fea0003800000 */
.L_x_64:
[----:B------:R-:W2:Y:S01]  /*3250*/  LDS R5, [UR37+0x130] ;  /* 0x00013025ff057984 */ /* 0x000ea20008000800 */
[----:B-1----:R-:W-:Y:S02]  /*3260*/  HFMA2 R2, -RZ, RZ, 0, 5.9604644775390625e-08 ;  /* 0x00000001ff027431 */ /* 0x002fe400000001ff */
[----:B------:R-:W-:Y:S01]  /*3270*/  IMAD.MOV.U32 R3, RZ, RZ, 0xffff ;  /* 0x0000ffffff037424 */ /* 0x000fe200078e00ff */
[----:B------:R-:W-:Y:S01]  /*3280*/  UPRMT UR7, UR4, 0x654, UR8 ;  /* 0x0000065404077896 */ /* 0x000fe20008000008 */
[----:B--2---:R-:W-:-:S03]  /*3290*/  IMAD.SHL.U32 R4, R5, 0x20, RZ ;  /* 0x0000002005047824 */ /* 0x004fc600078e00ff */
[-C--:B------:R-:W-:Y:S02]  /*32a0*/  SHF.L.U32 R3, R3, R5.reuse, RZ ;  /* 0x0000000503037219 */ /* 0x080fe400000006ff */
[----:B------:R-:W-:Y:S01]  /*32b0*/  SHF.L.U32 R5, R2, R5, RZ ;  /* 0x0000000502057219 */ /* 0x000fe200000006ff */
[----:B------:R2:W-:Y:S04]  /*32c0*/  STS [UR37+0x130], R4 ;  /* 0x00013004ff007988 */ /* 0x0005e80008000825 */
[----:B------:R2:W-:Y:S04]  /*32d0*/  ATOMS.OR RZ, [UR6+0x14], R3 ;  /* 0x00001403ffff798c */ /* 0x0005e8000b000006 */
[----:B------:R2:W-:Y:S01]  /*32e0*/  ATOMS.OR RZ, [UR6+0x18], R5 ;  /* 0x00001805ffff798c */ /* 0x0005e2000b000006 */
[----:B------:R-:W-:Y:S03]  /*32f0*/  SYNCS.ARRIVE.TRANS64.RED.A1T0 RZ, [UR7], RZ ;  /* 0x000000ffffff79a7 */ /* 0x000fe60008100407 */
[----:B------:R2:W-:Y:S01]  /*3300*/  ATOMS.XOR RZ, [UR6+0x10], R2 ;  /* 0x00001002ffff798c */ /* 0x0005e2000b800006 */
[----:B------:R-:W-:Y:S05]  /*3310*/  BRA `(.L_x_62) ;  /* 0x0000000000107947 */ /* 0x000fea0003800000 */
.L_x_55:
[----:B------:R-:W-:-:S05]  /*3320*/  MOV R2, 0xffffffff ;  /* 0xffffffff00027802 */ /* 0x000fca0000000f00 */
[----:B------:R1:W-:Y:S02]  /*3330*/  STS [UR37+0x130], R2 ;  /* 0x00013002ff007988 */ /* 0x0003e40008000825 */
[----:B-1----:R-:W-:Y:S02]  /*3340*/  MOV R2, 0x3360 ;  /* 0x0000336000027802 */ /* 0x002fe40000000f00 */
[----:B-----5:R-:W-:Y:S05]  /*3350*/  CALL.REL.NOINC `($__internal_1_$__cuda_sm10x_tcgen05_guardrail_trap_phase_invalid_during_alloc) ;  /* 0x0000009800607944 */ /* 0x020fea0003c00000 */
.L_x_62:
[----:B------:R-:W-:Y:S05]  /*3360*/  WARPSYNC.ALL ;  /* 0x0000000000007948 */ /* 0x000fea0003800000 */
[----:B------:R-:W3:Y:S01]  /*3370*/  S2UR UR7, SR_CgaCtaId ;  /* 0x00000000000779c3 */ /* 0x000ee20000008800 */
[----:B------:R-:W-:Y:S01]  /*3380*/  UMOV UR6, 0x400 ;  /* 0x0000040000067882 */ /* 0x000fe20000000000 */
[----:B------:R-:W-:-:S06]  /*3390*/  NOP ;  /* 0x0000000000007918 */ /* 0x000fcc0000000000 */
[----:B------:R-:W-:Y:S06]  /*33a0*/  BAR.ARV 0x6, 0xa0 ;  /* 0x0182800000007b1d */ /* 0x000fec0000002000 */
[----:B------:R-:W4:Y:S01]  /*33b0*/  LDCU UR8, c[0x0][0x38c] ;  /* 0x00007180ff0877ac */ /* 0x000f220008000800 */
[----:B------:R-:W-:Y:S01]  /*33c0*/  LOP3.LUT R0, R0, 0xffff, RZ, 0xc0, !PT ;  /* 0x0000ffff00007812 */ /* 0x000fe200078ec0ff */
[----:B-1----:R-:W-:Y:S01]  /*33d0*/  IMAD.MOV.U32 R9, RZ, RZ, 0x1 ;  /* 0x00000001ff097424 */ /* 0x002fe200078e00ff */
[----:B------:R-:W-:Y:S01]  /*33e0*/  LOP3.LUT R8, R8, 0xffff, RZ, 0xc0, !PT ;  /* 0x0000ffff08087812 */ /* 0x000fe200078ec0ff */
[----:B------:R-:W-:Y:S01]  /*33f0*/  UMOV UR19, URZ ;  /* 0x000000ff00137c82 */ /* 0x000fe20008000000 */
[----:B------:R-:W-:Y:S01]  /*3400*/  R2UR UR10, R0 ;  /* 0x00000000000a72ca */ /* 0x000fe200000e0000 */
[----:B------:R-:W-:Y:S01]  /*3410*/  UMOV UR18, URZ ;  /* 0x000000ff00127c82 */ /* 0x000fe20008000000 */
[----:B------:R-:W-:Y:S01]  /*3420*/  R2UR UR11, R8 ;  /* 0x00000000080b72ca */ /* 0x000fe200000e0000 */
[----:B------:R-:W-:Y:S01]  /*3430*/  IMAD.MOV.U32 R8, RZ, RZ, RZ ;  /* 0x000000ffff087224 */ /* 0x000fe200078e00ff */
[----:B------:R-:W-:Y:S01]  /*3440*/  UMOV UR17, URZ ;  /* 0x000000ff00117c82 */ /* 0x000fe20008000000 */
[----:B---3--:R-:W-:-:S02]  /*3450*/  ULEA UR7, UR7, UR6, 0x18 ;  /* 0x0000000607077291 */ /* 0x008fc4000f8ec0ff */
[----:B------:R-:W-:Y:S02]  /*3460*/  UISETP.NE.AND UP2, UPT, UR5, URZ, UPT ;  /* 0x000000ff0500728c */ /* 0x000fe4000bf45270 */
[----:B------:R-:W-:Y:S02]  /*3470*/  UIADD3 UR12, UPT, UPT, UR7, 0x8400, URZ ;  /* 0x00008400070c7890 */ /* 0x000fe4000fffe0ff */
[----:B------:R-:W-:Y:S02]  /*3480*/  UIADD3 UR13, UPT, UPT, UR7, 0x14400, URZ ;  /* 0x00014400070d7890 */ /* 0x000fe4000fffe0ff */
[----:B----4-:R-:W-:Y:S01]  /*3490*/  UIADD3 UR8, UPT, UPT, UR8, 0x3f, URZ ;  /* 0x0000003f08087890 */ /* 0x010fe2000fffe0ff */
[----:B--2---:R-:W1:Y:S01]  /*34a0*/  LDS R2, [UR7+0x130] ;  /* 0x00013007ff027984 */ /* 0x004e620008000800 */
[----:B------:R-:W-:Y:S02]  /*34b0*/  USHF.R.U32.HI UR12, URZ, 0x4, UR12 ;  /* 0x00000004ff0c7899 */ /* 0x000fe4000801160c */
[----:B------:R-:W-:-:S02]  /*34c0*/  USHF.R.S32.HI UR6, URZ, 0x1f, UR8 ;  /* 0x0000001fff067899 */ /* 0x000fc40008011408 */
[----:B------:R-:W-:Y:S02]  /*34d0*/  USHF.R.U32.HI UR13, URZ, 0x4, UR13 ;  /* 0x00000004ff0d7899 */ /* 0x000fe4000801160d */
[----:B------:R-:W-:Y:S02]  /*34e0*/  ULEA.HI UR6, UR6, UR8, URZ, 0x6 ;  /* 0x0000000806067291 */ /* 0x000fe4000f8f30ff */
[----:B------:R-:W-:Y:S02]  /*34f0*/  ULOP3.LUT UR12, UR12, 0x3fff, URZ, 0xc0, !UPT ;  /* 0x00003fff0c0c7892 */ /* 0x000fe4000f8ec0ff */
[----:B------:R-:W-:Y:S02]  /*3500*/  USHF.R.S32.HI UR6, URZ, 0x6, UR6 ;  /* 0x00000006ff067899 */ /* 0x000fe40008011406 */
[----:B------:R-:W-:Y:S02]  /*3510*/  ULOP3.LUT UR13, UR13, 0x3fff, URZ, 0xc0, !UPT ;  /* 0x00003fff0d0d7892 */ /* 0x000fe4000f8ec0ff */
[----:B------:R-:W-:Y:S01]  /*3520*/  UISETP.LT.AND UP0, UPT, UR6, 0x1, UPT ;  /* 0x000000010600788c */ /* 0x000fe2000bf01270 */
[----:B------:R-:W-:Y:S01]  /*3530*/  UMOV UR36, 0x0 ;  /* 0x0000000000247882 */ /* 0x000fe20000000000 */
        /* <DEDUP_REMOVED lines=9> */
[----:B------:R-:W-:-:S02]  /*35d0*/  ULOP3.LUT UR12, UR12, 0x10000, URZ, 0xfc, !UPT ;  /* 0x000100000c0c7892 */ /* 0x000fc4000f8efcff */
[----:B------:R-:W-:Y:S02]  /*35e0*/  ULOP3.LUT UR13, UR13, 0x10000, URZ, 0xfc, !UPT ;  /* 0x000100000d0d7892 */ /* 0x000fe4000f8efcff */
[----:B------:R-:W-:Y:S01]  /*35f0*/  USEL UR20, UR6, 0x1, !UP0 ;  /* 0x0000000106147887 */ /* 0x000fe2000c000000 */
[----:B------:R-:W-:Y:S01]  /*3600*/  UMOV UR26, 0x0 ;  /* 0x00000000001a7882 */ /* 0x000fe20000000000 */
[----:B------:R-:W-:Y:S01]  /*3610*/  UMOV UR27, 0x8400910 ;  /* 0x08400910001b7882 */ /* 0x000fe20000000000 */
[----:B------:R-:W-:Y:S01]  /*3620*/  UMOV UR24, 0x0 ;  /* 0x0000000000187882 */ /* 0x000fe20000000000 */
[----:B------:R-:W-:Y:S01]  /*3630*/  UMOV UR25, 0x8400910 ;  /* 0x0840091000197882 */ /* 0x000fe20000000000 */
[----:B------:R-:W-:Y:S01]  /*3640*/  UMOV UR22, 0x0 ;  /* 0x0000000000167882 */ /* 0x000fe20000000000 */
[----:B------:R-:W-:Y:S01]  /*3650*/  UMOV UR23, 0x8400910 ;  /* 0x0840091000177882 */ /* 0x000fe20000000000 */
[----:B-1----:R-:W-:Y:S02]  /*3660*/  R2UR UR21, R2 ;  /* 0x00000000021572ca */ /* 0x002fe400000e0000 */
[----:B------:R-:W-:-:S13]  /*3670*/  CS2R R2, SRZ ;  /* 0x0000000000027805 */ /* 0x000fda000001ff00 */
.L_x_73:
[C---:B------:R-:W-:Y:S02]  /*3680*/  LEA R0, R8.reuse, UR7, 0x3 ;  /* 0x0000000708007c11 */ /* 0x040fe4000f8e18ff */
[----:B------:R-:W-:Y:S02]  /*3690*/  SHF.L.U32 R5, R3, 0x1f, RZ ;  /* 0x0000001f03057819 */ /* 0x000fe400000006ff */
[----:B------:R-:W-:Y:S02]  /*36a0*/  LEA R4, R8, UR7, 0x4 ;  /* 0x0000000708047c11 */ /* 0x000fe4000f8e20ff */
[----:B------:R-:W1:Y:S02]  /*36b0*/  SYNCS.PHASECHK.TRANS64.TRYWAIT P0, [R0+URZ+0x80], R5 ;  /* 0x00008005000075a7 */ /* 0x000e6400080011ff */
[----:B-1-3--:R-:W-:Y:S05]  /*36c0*/  @!P0 BRA `(.L_x_66) ;  /* 0x0000008800d48947 */ /* 0x00afea0003800000 */
.L_x_200:
[----:B-1----:R-:W1:Y:S01]  /*36d0*/  LDS.128 R4, [R4+0x110] ;  /* 0x0001100004047984 */ /* 0x002e620000000c00 */
[----:B------:R-:W-:Y:S02]  /*36e0*/  VIADD R0, R0, 0x90 ;  /* 0x0000009000007836 */ /* 0x000fe40000000000 */
[----:B------:R-:W-:Y:S01]  /*36f0*/  VIADD R8, R8, 0x1 ;  /* 0x0000000108087836 */ /* 0x000fe20000000000 */
[----:B------:R-:W-:Y:S01]  /*3700*/  @!PT LDS RZ, [RZ] ;  /* 0x00000000fffff984 */ /* 0x000fe20000000800 */
[----:B------:R-:W-:Y:S01]  /*3710*/  @!PT LDS RZ, [RZ] ;  /* 0x00000000fffff984 */ /* 0x000fe20000000800 */
[----:B------:R-:W-:Y:S01]  /*3720*/  @!PT LDS RZ, [RZ] ;  /* 0x00000000fffff984 */ /* 0x000fe20000000800 */
[----:B------:R-:W-:Y:S01]  /*3730*/  @!PT LDS RZ, [RZ] ;  /* 0x00000000fffff984 */ /* 0x000fe20000000800 */
[----:B------:R2:W-:Y:S06]  /*3740*/  MEMBAR.ALL.CTA ;  /* 0x0000000000007992 */ /* 0x0005ec0000008000 */
[----:B--2---:R-:W2:Y:S01]  /*3750*/  FENCE.VIEW.ASYNC.S ;  /* 0x00000000000073c6 */ /* 0x004ea20000000000 */
[----:B------:R-:W-:-:S04]  /*3760*/  PRMT R0, RZ, 0x654, R0 ;  /* 0x00000654ff007816 */ /* 0x000fc80000000000 */
[----:B--2---:R2:W-:Y:S01]  /*3770*/  SYNCS.ARRIVE.TRANS64.RED.A1T0 RZ, [R0+URZ], RZ ;  /* 0x000000ff00ff79a7 */ /* 0x0045e200081004ff */
[----:B-1----:R-:W-:Y:S01]  /*3780*/  LOP3.LUT P1, RZ, R6, 0x1, RZ, 0xc0, !PT ;  /* 0x0000000106ff7812 */ /* 0x002fe2000782c0ff */
[----:B--2---:R-:W-:-:S12]  /*3790*/  BRA.U UP2, `(.L_x_67) ;  /* 0x0000000502587547 */ /* 0x004fd8000b800000 */
[----:B------:R-:W1:Y:S01]  /*37a0*/  LDCU UR8, c[0x0][0x38c] ;  /* 0x00007180ff0877ac */ /* 0x000e620008000800 */
[----:B------:R-:W-:Y:S02]  /*37b0*/  PLOP3.LUT P2, PT, PT, PT, PT, 0x80, 0x8 ;  /* 0x000000000008781c */ /* 0x000fe40003f4f070 */
[----:B------:R-:W-:Y:S01]  /*37c0*/  SHF.L.U32 R5, R9, 0x1f, RZ ;  /* 0x0000001f09057819 */ /* 0x000fe200000006ff */
[----:B-1----:R-:W-:Y:S02]  /*37d0*/  UISETP.GE.AND UP0, UPT, UR8, 0x1, UPT ;  /* 0x000000010800788c */ /* 0x002fe4000bf06270 */
[----:B------:R-:W-:-:S04]  /*37e0*/  ULEA UR8, UR19, UR7, 0x3 ;  /* 0x0000000713087291 */ /* 0x000fc8000f8e18ff */
[----:B------:R-:W-:-:S05]  /*37f0*/  PLOP3.LUT P0, PT, PT, PT, UP0, 0x80, 0x8 ;  /* 0x000000000008781c */ /* 0x000fca0003f0f008 */
[----:B------:R-:W-:-:S08]  /*3800*/  @UP0 ULEA UR9, UR18, UR7, 0x3 ;  /* 0x0000000712090291 */ /* 0x000fd0000f8e18ff */
[----:B------:R-:W-:-:S04]  /*3810*/  @P0 SHF.L.U32 R0, R2, 0x1f, RZ ;  /* 0x0000001f02000819 */ /* 0x000fc800000006ff */
[----:B------:R1:W2:Y:S01]  /*3820*/  @P0 SYNCS.PHASECHK.TRANS64.TRYWAIT P2, [UR9], R0 ;  /* 0x00000000ff0005a7 */ /* 0x0002a20008041109 */
[----:B------:R-:W-:Y:S01]  /*3830*/  ULEA UR9, UR19, UR21, 0x7 ;  /* 0x0000001513097291 */ /* 0x000fe2000f8e38ff */
[----:B------:R-:W3:Y:S02]  /*3840*/  SYNCS.PHASECHK.TRANS64.TRYWAIT P0, [UR8+0xc0], R5 ;  /* 0x0000c005ff0075a7 */ /* 0x000ee40008001108 */
[----:B-123--:R-:W-:Y:S09]  /*3850*/  @!P0 BRA `(.L_x_68) ;  /* 0x0000008800848947 */ /* 0x00eff20003800000 */
.L_x_202:
[----:B------:R-:W-:Y:S01]  /*3860*/  UMOV UR16, UR17 ;  /* 0x0000001100107c82 */ /* 0x000fe20008000000 */
[----:B------:R-:W-:Y:S05]  /*3870*/  BRA.U !UP0, `(.L_x_69) ;  /* 0x0000000508107547 */ /* 0x000fea000b800000 */
[----:B------:R-:W-:Y:S02]  /*3880*/  UIADD3 UR16, UPT, UPT, UR20, UR17, URZ ;  /* 0x0000001114107290 */ /* 0x000fe4000fffe0ff */
[----:B------:R-:W-:Y:S01]  /*3890*/  UPLOP3.LUT UP3, UPT, UPT, UPT, UPT, 0x40, 0x4 ;  /* 0x000000000004789c */ /* 0x000fe20003f6e870 */
[----:B------:R-:W-:Y:S01]  /*38a0*/  UMOV UR15, UR6 ;  /* 0x00000006000f7c82 */ /* 0x000fe20008000000 */
[----:B------:R-:W-:-:S09]  /*38b0*/  UMOV UR58, UR18 ;  /* 0x00000012003a7c82 */ /* 0x000fd20008000000 */
.L_x_72:
[----:B--2---:R-:W-:Y:S01]  /*38c0*/  ULEA UR14, UR58, UR7, 0x3 ;  /* 0x000000073a0e7291 */ /* 0x004fe2000f8e18ff */
[----:B---3--:R-:W-:Y:S11]  /*38d0*/  @P2 BRA `(.L_x_70) ;  /* 0x00000000000c2947 */ /* 0x008ff60003800000 */
[----:B-1----:R-:W-:Y:S04]  /*38e0*/  SHF.L.U32 R5, R2, 0x1f, RZ ;  /* 0x0000001f02057819 */ /* 0x002fe800000006ff */
[----:B------:R-:W1:Y:S02]  /*38f0*/  SYNCS.PHASECHK.TRANS64.TRYWAIT P0, [UR14], R5 ;  /* 0x00000005ff0075a7 */ /* 0x000e64000800110e */
[----:B-1----:R-:W-:Y:S05]  /*3900*/  @!P0 BRA `(.L_x_71) ;  /* 0x0000008800708947 */ /* 0x002fea0003800000 */
.L_x_70:
[----:B------:R-:W-:Y:S01]  /*3910*/  UISETP.NE.AND UP0, UPT, UR15, 0x1, UPT ;  /* 0x000000010f00788c */ /* 0x000fe2000bf05270 */
[----:B------:R-:W-:Y:S01]  /*3920*/  PLOP3.LUT P2, PT, PT, PT, PT, 0x80, 0x8 ;  /* 0x000000000008781c */ /* 0x000fe20003f4f070 */
[----:B------:R-:W-:Y:S02]  /*3930*/  UIADD3 UR18, UPT, UPT, UR58, 0x1, URZ ;  /* 0x000000013a127890 */ /* 0x000fe4000fffe0ff */
[----:B------:R-:W-:Y:S02]  /*3940*/  ULEA UR68, UR58, UR13, 0xb ;  /* 0x0000000d3a447291 */ /* 0x000fe4000f8e58ff */
[----:B------:R-:W-:Y:S01]  /*3950*/  UISETP.NE.AND UP1, UPT, UR18, 0x3, UPT ;  /* 0x000000031200788c */ /* 0x000fe2000bf25270 */
[----:B------:R-:W-:Y:S01]  /*3960*/  PLOP3.LUT P0, PT, PT, PT, UP0, 0x80, 0x8 ;  /* 0x000000000008781c */ /* 0x000fe20003f0f008 */
[----:B------:R-:W-:Y:S02]  /*3970*/  ULEA UR66, UR58, UR12, 0xa ;  /* 0x0000000c3a427291 */ /* 0x000fe4000f8e50ff */
[----:B------:R-:W-:Y:S02]  /*3980*/  USEL UR39, URZ, 0x1, UP1 ;  /* 0x00000001ff277887 */ /* 0x000fe40008800000 */
[----:B------:R-:W-:Y:S02]  /*3990*/  USEL UR18, UR18, URZ, UP1 ;  /* 0x000000ff12127287 */ /* 0x000fe40008800000 */
[----:B------:R-:W-:Y:S02]  /*39a0*/  UIADD3 UR64, UPT, UPT, UR68, 0x2, URZ ;  /* 0x0000000244407890 */ /* 0x000fe4000fffe0ff */
[----:B------:R-:W-:Y:S01]  /*39b0*/  @UP0 ULEA UR38, UR18, UR7, 0x3 ;  /* 0x0000000712260291 */ /* 0x000fe2000f8e18ff */
[----:B------:R-:W-:Y:S01]  /*39c0*/  LOP3.LUT R2, R2, UR39, RZ, 0x3c, !PT ;  /* 0x0000002702027c12 */ /* 0x000fe2000f8e3cff */
[----:B------:R-:W-:Y:S02]  /*39d0*/  UIADD3 UR62, UPT, UPT, UR66, 0x2, URZ ;  /* 0x00000002423e7890 */ /* 0x000fe4000fffe0ff */
[----:B------:R-:W-:Y:S01]  /*39e0*/  UIADD3 UR60, UPT, UPT, UR68, 0x4, URZ ;  /* 0x00000004443c7890 */ /* 0x000fe2000fffe0ff */
[----:B-1----:R-:W-:Y:S01]  /*39f0*/  @P0 SHF.L.U32 R0, R2, 0x1f, RZ ;  /* 0x0000001f02000819 */ /* 0x002fe200000006ff */
[----:B------:R-:W-:Y:S02]  /*3a00*/  UIADD3 UR58, UPT, UPT, UR66, 0x4, URZ ;  /* 0x00000004423a7890 */ /* 0x000fe4000fffe0ff */
[----:B------:R-:W-:Y:S01]  /*3a10*/  UIADD3 UR56, UPT, UPT, UR68, 0x6, URZ ;  /* 0x0000000644387890 */ /* 0x000fe2000fffe0ff */
[----:B------:R2:W3:Y:S01]  /*3a20*/  @P0 SYNCS.PHASECHK.TRANS64.TRYWAIT P2, [UR38], R0 ;  /* 0x00000000ff0005a7 */ /* 0x0004e20008041126 */
[----:B------:R-:W-:Y:S02]  /*3a30*/  UIADD3 UR54, UPT, UPT, UR66, 0x6, URZ ;  /* 0x0000000642367890 */ /* 0x000fe4000fffe0ff */
        /* <DEDUP_REMOVED lines=10> */
[----:B------:R-:W-:Y:S02]  /*3ae0*/  UIADD3 UR15, UPT, UPT, UR15, -0x1, URZ ;  /* 0xffffffff0f0f7890 */ /* 0x000fe4000fffe0ff */
[----:B------:R-:W-:Y:S01]  /*3af0*/  UISETP.NE.AND UP0, UPT, UR17, UR16, UPT ;  /* 0x000000101100728c */ /* 0x000fe2000bf05270 */
[----:B------:R-:W-:Y:S01]  /*3b00*/  UMOV UR69, 0x40004040 ;  /* 0x4000404000457882 */ /* 0x000fe20000000000 */
[----:B------:R-:W-:Y:S01]  /*3b10*/  UMOV UR67, 0x40004040 ;  /* 0x4000404000437882 */ /* 0x000fe20000000000 */
[----:B------:R-:W-:Y:S01]  /*3b20*/  UMOV UR65, 0x40004040 ;  /* 0x4000404000417882 */ /* 0x000fe20000000000 */
[----:B------:R-:W-:Y:S01]  /*3b30*/  UTCHMMA.2CTA gdesc[UR66], gdesc[UR68], tmem[UR9], tmem[UR36], idesc[UR37], UP3 ;  /* 0x00ff2444420075ea */ /* 0x000fe20009a00009 */
[----:B------:R-:W-:Y:S01]  /*3b40*/  UPLOP3.LUT UP3, UPT, UPT, UPT, UPT, 0x80, 0x8 ;  /* 0x000000000008789c */ /* 0x000fe20003f6f070 */
[----:B------:R-:W-:Y:S01]  /*3b50*/  UMOV UR63, 0x40004040 ;  /* 0x40004040003f7882 */ /* 0x000fe20000000000 */
[----:B------:R-:W-:Y:S01]  /*3b60*/  UMOV UR61, 0x40004040 ;  /* 0x40004040003d7882 */ /* 0x000fe20000000000 */
[----:B------:R-:W-:Y:S01]  /*3b70*/  UTCHMMA.2CTA gdesc[UR62], gdesc[UR64], tmem[UR9], tmem[UR34], idesc[UR35], UPT ;  /* 0x00ff22403e0075ea */ /* 0x000fe2000ba00009 */
[----:B------:R-:W-:Y:S01]  /*3b80*/  UMOV UR59, 0x40004040 ;  /* 0x40004040003b7882 */ /* 0x000fe20000000000 */
[----:B------:R-:W-:Y:S01]  /*3b90*/  UMOV UR57, 0x40004040 ;  /* 0x4000404000397882 */ /* 0x000fe20000000000 */
[----:B------:R1:W-:Y:S01]  /*3ba0*/  UTCHMMA.2CTA gdesc[UR58], gdesc[UR60], tmem[UR9], tmem[UR32], idesc[UR33], UPT ;  /* 0x00ff203c3a0075ea */ /* 0x0003e2000ba00009 */
        /* <DEDUP_REMOVED lines=11> */
[----:B------:R-:W-:Y:S01]  /*3c60*/  UMOV UR39, 0x40004040 ;  /* 0x4000404000277882 */ /* 0x000fe20000000000 */
[----:B------:R2:W-:Y:S01]  /*3c70*/  UTCHMMA.2CTA gdesc[UR42], gdesc[UR44], tmem[UR9], tmem[UR24], idesc[UR25], UPT ;  /* 0x00ff182c2a0075ea */ /* 0x0005e2000ba00009 */
[----:B------:R2:W-:Y:S01]  /*3c80*/  UTCHMMA.2CTA gdesc[UR38], gdesc[UR40], tmem[UR9], tmem[UR22], idesc[UR23], UPT ;  /* 0x00ff1628260075ea */ /* 0x0005e2000ba00009 */
[----:B------:R2:W-:Y:S01]  /*3c90*/  UTCBAR.2CTA.MULTICAST [UR14], URZ, UR11 ;  /* 0x000000ff0e0073e9 */ /* 0x0005e2000820080b */
[----:B-1----:R-:W-:Y:S01]  /*3ca0*/  UMOV UR58, UR18 ;  /* 0x00000012003a7c82 */ /* 0x002fe20008000000 */
[----:B------:R-:W-:Y:S05]  /*3cb0*/  BRA.U UP0, `(.L_x_72) ;  /* 0xfffffffd00007547 */ /* 0x000fea000b83ffff */
.L_x_69:
[----:B------:R-:W-:Y:S01]  /*3cc0*/  UIADD3 UR8, UPT, UPT, UR8, 0xa0, URZ ;  /* 0x000000a008087890 */ /* 0x000fe2000fffe0ff */
[----:B------:R-:W-:-:S08]  /*3cd0*/  UMOV UR17, UR16 ;  /* 0x0000001000117c82 */ /* 0x000fd00008000000 */
[----:B------:R4:W-:Y:S01]  /*3ce0*/  UTCBAR.2CTA.MULTICAST [UR8], URZ, UR10 ;  /* 0x000000ff080073e9 */ /* 0x0009e2000820080a */
[----:B------:R-:W-:Y:S02]  /*3cf0*/  NOP ;  /* 0x0000000000007918 */ /* 0x000fe40000000000 */
.L_x_67:
[----:B------:R-:W-:Y:S01]  /*3d00*/  UIADD3 UR19, UPT, UPT, UR19, 0x1, URZ ;  /* 0x0000000113137890 */ /* 0x000fe2000fffe0ff */
[----:B------:R-:W-:-:S03]  /*3d10*/  ISETP.NE.AND P0, PT, R8, 0x2, PT ;  /* 0x000000020800780c */ /* 0x000fc60003f05270 */
[----:B------:R-:W-:Y:S01]  /*3d20*/  UISETP.NE.AND UP0, UPT, UR19, 0x4, UPT ;  /* 0x000000041300788c */ /* 0x000fe2000bf05270 */
[----:B-12---:R-:W-:Y:S02]  /*3d30*/  SEL R0, RZ, 0x1, P0 ;  /* 0x00000001ff007807 */ /* 0x006fe40000000000 */
[----:B------:R-:W-:Y:S01]  /*3d40*/  SEL R8, R8, RZ, P0 ;  /* 0x000000ff08087207 */ /* 0x000fe20000000000 */
[----:B----4-:R-:W-:Y:S01]  /*3d50*/  USEL UR8, URZ, 0x1, UP0 ;  /* 0x00000001ff087887 */ /* 0x010fe20008000000 */
[----:B------:R-:W-:Y:S01]  /*3d60*/  LOP3.LUT R3, R3, R0, RZ, 0x3c, !PT ;  /* 0x0000000003037212 */ /* 0x000fe200078e3cff */
[----:B------:R-:W-:-:S04]  /*3d70*/  USEL UR19, UR19, URZ, UP0 ;  /* 0x000000ff13137287 */ /* 0x000fc80008000000 */
[----:B------:R-:W-:Y:S01]  /*3d80*/  LOP3.LUT R9, R9, UR8, RZ, 0x3c, !PT ;  /* 0x0000000809097c12 */ /* 0x000fe2000f8e3cff */
[----:B------:R-:W-:Y:S07]  /*3d90*/  @P1 BRA `(.L_x_73) ;  /* 0xfffffff800381947 */ /* 0x000fee000383ffff */
[----:B------:R-:W1:Y:S01]  /*3da0*/  S2UR UR6, SR_CgaCtaId ;  /* 0x00000000000679c3 */ /* 0x000e620000008800 */
[----:B------:R-:W-:Y:S01]  /*3db0*/  ELECT P0, URZ, PT ;  /* 0x0000000000ff782f */ /* 0x000fe20003800000 */
[----:B------:R-:W-:Y:S01]  /*3dc0*/  HFMA2 R0, -RZ, RZ, 0, 5.9604644775390625e-08 ;  /* 0x00000001ff007431 */ /* 0x000fe200000001ff */
[----:B------:R-:W-:-:S05]  /*3dd0*/  UMOV UR8, 0x40 ;  /* 0x0000004000087882 */ /* 0x000fca0000000000 */
[----:B------:R-:W-:Y:S01]  /*3de0*/  UVIRTCOUNT.DEALLOC.SMPOOL 0x80 ;  /* 0x000000800000784c */ /* 0x000fe20000000000 */
[----:B------:R-:W-:Y:S02]  /*3df0*/  UISETP.NE.AND UP0, UPT, UR5, URZ, UPT ;  /* 0x000000ff0500728c */ /* 0x000fe4000bf05270 */
[----:B-1----:R-:W-:-:S09]  /*3e00*/  ULEA UR6, UR6, UR8, 0x18 ;  /* 0x0000000806067291 */ /* 0x002fd2000f8ec0ff */
[----:B------:R1:W-:Y:S01]  /*3e10*/  @P0 STS.U8 [UR6+0x1c], R0 ;  /* 0x00001c00ff000988 */ /* 0x0003e20008000006 */
[----:B------:R-:W-:Y:S05]  /*3e20*/  BRA.U UP0, `(.L_x_74) ;  /* 0x0000000100a07547 */ /* 0x000fea000b800000 */
[----:B------:R-:W-:Y:S01]  /*3e30*/  UIADD3 UR5, UPT, UPT, UR7, 0xc0, URZ ;  /* 0x000000c007057890 */ /* 0x000fe2000fffe0ff */
[----:B------:R-:W-:-:S03]  /*3e40*/  SHF.L.U32 R3, R9, 0x1f, RZ ;  /* 0x0000001f09037819 */ /* 0x000fc600000006ff */
[----:B------:R-:W-:-:S09]  /*3e50*/  ULEA UR8, UR19, UR5, 0x3 ;  /* 0x0000000513087291 */ /* 0x000fd2000f8e18ff */
[----:B------:R-:W2:Y:S02]  /*3e60*/  SYNCS.PHASECHK.TRANS64.TRYWAIT P0, [UR8], R3 ;  /* 0x00000003ff0075a7 */ /* 0x000ea40008001108 */
[----:B--2---:R-:W-:Y:S05]  /*3e70*/  @!P0 BRA `(.L_x_75) ;  /* 0x00000084002c8947 */ /* 0x004fea0003800000 */
.L_x_205:
        /* <DEDUP_REMOVED lines=9> */
.L_x_207:
        /* <DEDUP_REMOVED lines=9> */
.L_x_209:
[----:B------:R-:W-:-:S04]  /*3fa0*/  UIADD3 UR9, UPT, UPT, UR9, 0x1, URZ ;  /* 0x0000000109097890 */ /* 0x000fc8000fffe0ff */
[----:B------:R-:W-:-:S04]  /*3fb0*/  UISETP.NE.AND UP1, UPT, UR9, 0x4, UPT ;  /* 0x000000040900788c */ /* 0x000fc8000bf25270 */
[----:B------:R-:W-:Y:S02]  /*3fc0*/  USEL UR8, URZ, 0x1, UP1 ;  /* 0x00000001ff087887 */ /* 0x000fe40008800000 */
[----:B------:R-:W-:-:S04]  /*3fd0*/  USEL UR9, UR9, URZ, UP1 ;  /* 0x000000ff09097287 */ /* 0x000fc80008800000 */
[----:B------:R-:W-:Y:S01]  /*3fe0*/  ULEA UR9, UR9, UR5, 0x3 ;  /* 0x0000000509097291 */ /* 0x000fe2000f8e18ff */
[----:B-1----:R-:W-:-:S04]  /*3ff0*/  LOP3.LUT R3, R2, UR8, RZ, 0x3c, !PT ;  /* 0x0000000802037c12 */ /* 0x002fc8000f8e3cff */
[----:B------:R-:W-:Y:S01]  /*4000*/  SHF.L.U32 R3, R3, 0x1f, RZ ;  /* 0x0000001f03037819 */ /* 0x000fe200000006ff */
[----:B------:R-:W-:-:S04]  /*4010*/  IMAD.U32 R0, RZ, RZ, UR9 ;  /* 0x00000009ff007e24 */ /* 0x000fc8000f8e00ff */
[----:B------:R1:W2:Y:S03]  /*4020*/  SYNCS.PHASECHK.TRANS64.TRYWAIT P0, [R0+URZ], R3 ;  /* 0x00000003000075a7 */ /* 0x0002a600080011ff */
[----:B--2---:R-:W-:Y:S05]  /*4030*/  @!P0 NANOSLEEP.SYNCS 0x989680 ;  /* 0x009896800000895d */ /* 0x004fea0003900000 */
[----:B------:R-:W2:Y:S02]  /*4040*/  @!P0 SYNCS.PHASECHK.TRANS64 P0, [R0+URZ], R3 ;  /* 0x00000003000085a7 */ /* 0x000ea400080010ff */
[----:B--2---:R-:W-:Y:S05]  /*4050*/  @P0 BRA `(.L_x_78) ;  /* 0x0000000000200947 */ /* 0x004fea0003800000 */
.L_x_79:
[----:B--2---:R2:W4:Y:S02]  /*4060*/  SYNCS.PHASECHK.TRANS64.TRYWAIT P0, [R0+URZ], R3 ;  /* 0x00000003000075a7 */ /* 0x00452400080011ff */
[----:B----4-:R-:W-:Y:S05]  /*4070*/  @!P0 NANOSLEEP.SYNCS 0x989680 ;  /* 0x009896800000895d */ /* 0x010fea0003900000 */
[----:B------:R-:W4:Y:S02]  /*4080*/  @!P0 SYNCS.PHASECHK.TRANS64 P0, [R0+URZ], R3 ;  /* 0x00000003000085a7 */ /* 0x000f2400080010ff */
[----:B----4-:R-:W-:Y:S05]  /*4090*/  @!P0 BRA `(.L_x_79) ;  /* 0xfffffffc00f08947 */ /* 0x010fea000383ffff */
[----:B------:R-:W-:Y:S05]  /*40a0*/  BRA `(.L_x_78) ;  /* 0x00000000000c7947 */ /* 0x000fea0003800000 */
.L_x_74:
[----:B------:R-:W-:-:S04]  /*40b0*/  UIADD3 UR5, UPT, UPT, UR7, 0x100, URZ ;  /* 0x0000010007057890 */ /* 0x000fc8000fffe0ff */
[----:B------:R-:W-:-:S09]  /*40c0*/  UPRMT UR5, UR4, 0x654, UR5 ;  /* 0x0000065404057896 */ /* 0x000fd20008000005 */
[----:B------:R-:W-:Y:S03]  /*40d0*/  SYNCS.ARRIVE.TRANS64.RED.A1T0 RZ, [UR5], RZ ;  /* 0x000000ffffff79a7 */ /* 0x000fe60008100405 */
.L_x_78:
[----:B-12---:R-:W-:Y:S01]  /*40e0*/  SHF.L.U32 R3, RZ, 0x1f, RZ ;  /* 0x0000001fff037819 */ /* 0x006fe200000006ff */
[----:B------:R-:W-:Y:S01]  /*40f0*/  UIADD3 UR5, UPT, UPT, UR7, 0x100, URZ ;  /* 0x0000010007057890 */ /* 0x000fe2000fffe0ff */
[----:B------:R-:W-:Y:S02]  /*4100*/  PLOP3.LUT P0, PT, PT, PT, UP0, 0x80, 0x8 ;  /* 0x000000000008781c */ /* 0x000fe40003f0f008 */
[----:B------:R-:W1:Y:S02]  /*4110*/  SYNCS.PHASECHK.TRANS64.TRYWAIT P1, [UR7+0x100], R3 ;  /* 0x00010003ff0075a7 */ /* 0x000e640008021107 */
[----:B-1----:R-:W-:Y:S09]  /*4120*/  @!P1 BRA `(.L_x_80) ;  /* 0x0000008000c89947 */ /* 0x002ff20003800000 */
.L_x_211:
[----:B------:R-:W-:Y:S01]  /*4130*/  @!UP0 UPRMT UR5, UR4, 0x654, UR5 ;  /* 0x0000065404058896 */ /* 0x000fe20008000005 */
[----:B------:R-:W-:Y:S02]  /*4140*/  UMOV UR8, 0xffff ;  /* 0x0000ffff00087882 */ /* 0x000fe40000000000 */
[----:B------:R-:W-:-:S06]  /*4150*/  UMOV UR4, 0x1 ;  /* 0x0000000100047882 */ /* 0x000fcc0000000000 */
[----:B------:R-:W-:Y:S01]  /*4160*/  @!P0 SYNCS.ARRIVE.TRANS64.RED.A1T0 RZ, [UR5], RZ ;  /* 0x000000ffffff89a7 */ /* 0x000fe20008100405 */
[----:B------:R-:W-:Y:S01]  /*4170*/  NOP ;  /* 0x0000000000007918 */ /* 0x000fe20000000000 */
[----:B-1----:R-:W1:Y:S01]  /*4180*/  LDS R0, [UR6+0x14] ;  /* 0x00001406ff007984 */ /* 0x002e620008000800 */
[----:B------:R-:W-:-:S04]  /*4190*/  ULOP3.LUT UR5, UR21, 0xffff, URZ, 0xc0, !UPT ;  /* 0x0000ffff15057892 */ /* 0x000fc8000f8ec0ff */
[----:B------:R-:W-:-:S04]  /*41a0*/  USHF.R.U32.HI UR5, URZ, 0x5, UR5 ;  /* 0x00000005ff057899 */ /* 0x000fc80008011605 */
[----:B------:R-:W-:Y:S02]  /*41b0*/  USHF.L.U32 UR8, UR8, UR5, URZ ;  /* 0x0000000508087299 */ /* 0x000fe400080006ff */
[----:B------:R-:W-:-:S04]  /*41c0*/  USHF.L.U32 UR4, UR4, UR5, URZ ;  /* 0x0000000504047299 */ /* 0x000fc800080006ff */
[----:B-1----:R-:W-:-:S04]  /*41d0*/  LOP3.LUT R0, R0, UR8, RZ, 0xc0, !PT ;  /* 0x0000000800007c12 */ /* 0x002fc8000f8ec0ff */
[----:B------:R-:W-:-:S13]  /*41e0*/  ISETP.NE.AND P0, PT, R0, UR8, PT ;  /* 0x0000000800007c0c */ /* 0x000fda000bf05270 */
[----:B------:R-:W-:Y:S05]  /*41f0*/  @P0 BRA `(.L_x_81) ;  /* 0x0000000000580947 */ /* 0x000fea0003800000 */
[----:B------:R-:W1:Y:S02]  /*4200*/  LDS R0, [UR6+0x18] ;  /* 0x00001806ff007984 */ /* 0x000e640008000800 */
[----:B-1----:R-:W-:-:S04]  /*4210*/  LOP3.LUT R0, R0, UR4, RZ, 0xc0, !PT ;  /* 0x0000000400007c12 */ /* 0x002fc8000f8ec0ff */
[----:B------:R-:W-:-:S13]  /*4220*/  ISETP.NE.AND P0, PT, R0, UR4, PT ;  /* 0x0000000400007c0c */ /* 0x000fda000bf05270 */
[----:B------:R-:W-:Y:S05]  /*4230*/  @P0 BRA `(.L_x_82) ;  /* 0x00000000003c0947 */ /* 0x000fea0003800000 */
[----:B------:R-:W1:Y:S01]  /*4240*/  S2R R2, SR_LANEID ;  /* 0x0000000000027919 */ /* 0x000e620000000000 */
[----:B------:R-:W-:Y:S01]  /*4250*/  ULOP3.LUT UR8, URZ, UR8, URZ, 0x33, !UPT ;  /* 0x00000008ff087292 */ /* 0x000fe2000f8e33ff */
[----:B------:R-:W-:Y:S01]  /*4260*/  LOP3.LUT R4, RZ, UR4, RZ, 0x33, !PT ;  /* 0x00000004ff047c12 */ /* 0x000fe2000f8e33ff */
[----:B------:R-:W-:Y:S02]  /*4270*/  VOTEU.ANY UR7, UPT, PT ;  /* 0x0000000000077886 */ /* 0x000fe400038e0100 */
[----:B------:R-:W-:Y:S01]  /*4280*/  UFLO.U32 UR7, UR7 ;  /* 0x00000007000772bd */ /* 0x000fe200080e0000 */
[----:B------:R-:W2:Y:S01]  /*4290*/  REDUX UR4, R4 ;  /* 0x00000000040473c4 */ /* 0x000ea20000000000 */
[----:B------:R-:W-:-:S06]  /*42a0*/  IMAD.U32 R0, RZ, RZ, UR8 ;  /* 0x00000008ff007e24 */ /* 0x000fcc000f8e00ff */
[----:B------:R4:W-:Y:S01]  /*42b0*/  UTCATOMSWS.AND URZ, UR8 ;  /* 0x0000000800ff79e3 */ /* 0x0009e20008000000 */
[----:B------:R-:W3:Y:S01]  /*42c0*/  REDUX UR5, R0 ;  /* 0x00000000000573c4 */ /* 0x000ee20000000000 */
[----:B-1----:R-:W-:Y:S01]  /*42d0*/  ISETP.EQ.U32.AND P0, PT, R2, UR7, PT ;  /* 0x0000000702007c0c */ /* 0x002fe2000bf02070 */
[----:B--2---:R-:W-:Y:S01]  /*42e0*/  IMAD.U32 R2, RZ, RZ, UR4 ;  /* 0x00000004ff027e24 */ /* 0x004fe2000f8e00ff */
[----:B---3--:R-:W-:-:S11]  /*42f0*/  MOV R3, UR5 ;  /* 0x0000000500037c02 */ /* 0x008fd60008000f00 */
[----:B------:R4:W-:Y:S04]  /*4300*/  @P0 ATOMS.AND RZ, [UR6+0x14], R3 ;  /* 0x00001403ffff098c */ /* 0x0009e8000a800006 */
[----:B------:R4:W-:Y:S01]  /*4310*/  @P0 ATOMS.AND RZ, [UR6+0x18], R2 ;  /* 0x00001802ffff098c */ /* 0x0009e2000a800006 */
[----:B------:R-:W-:Y:S05]  /*4320*/  BRA `(.L_x_83) ;  /* 0x0000000000147947 */ /* 0x000fea0003800000 */
.L_x_82:
[----:B------:R-:W-:Y:S02]  /*4330*/  MOV R2, 0x4350 ;  /* 0x0000435000027802 */ /* 0x000fe40000000f00 */
[----:B---3-5:R-:W-:Y:S05]  /*4340*/  CALL.REL.NOINC `($__internal_0_$__cuda_sm10x_tcgen05_guardrail_trap_col_being_dealloced_not_returned_by_alloc) ;  /* 0x0000008800587944 */ /* 0x028fea0003c00000 */
[----:B------:R-:W-:Y:S05]  /*4350*/  BRA `(.L_x_83) ;  /* 0x0000000000087947 */ /* 0x000fea0003800000 */
.L_x_81:
[----:B------:R-:W-:Y:S02]  /*4360*/  MOV R2, 0x4380 ;  /* 0x0000438000027802 */ /* 0x000fe40000000f00 */
[----:B---3-5:R-:W-:Y:S05]  /*4370*/  CALL.REL.NOINC `($__internal_2_$__cuda_sm10x_tcgen05_guardrail_trap_unallocated_columns_being_dealloced) ;  /* 0x0000008800647944 */ /* 0x028fea0003c00000 */
.L_x_83:
[----:B------:R-:W-:Y:S01]  /*4380*/  NOP ;  /* 0x0000000000007918 */ /* 0x000fe20000000000 */
[----:B----4-:R-:W-:Y:S05]  /*4390*/  EXIT ;  /* 0x000000000000794d */ /* 0x010fea0003800000 */
.L_x_54:
[----:B------:R-:W-:-:S09]  /*43a0*/  UISETP.NE.OR UP5, UPT, UR10, 0x3, !UP5 ;  /* 0x000000030a00788c */ /* 0x000fd2000efa5670 */
[----:B------:R-:W-:Y:S05]  /*43b0*/  BRA.U UP5, `(.L_x_84) ;  /* 0x0000001905587547 */ /* 0x000fea000b800000 */
[----:B------:R-:W1:Y:S01]  /*43c0*/  LDC R0, c[0x0][0xb30] ;  /* 0x0002cc00ff007b82 */ /* 0x000e620000000800 */
[----:B------:R-:W2:Y:S01]  /*43d0*/  LDCU.64 UR8, c[0x0][0x888] ;  /* 0x00011100ff0877ac */ /* 0x000ea20008000a00 */
[----:B------:R-:W-:Y:S02]  /*43e0*/  HFMA2 R25, -RZ, RZ, 0, 0 ;  /* 0x00000000ff197431 */ /* 0x000fe400000001ff */
[----:B------:R-:W-:Y:S01]  /*43f0*/  IMAD.MOV.U32 R27, RZ, RZ, RZ ;  /* 0x000000ffff1b7224 */ /* 0x000fe200078e00ff */
[----:B------:R-:W3:Y:S01]  /*4400*/  LDCU.64 UR4, c[0x0][0x890] ;  /* 0x00011200ff0477ac */ /* 0x000ee20008000a00 */
[----:B------:R-:W-:Y:S02]  /*4410*/  IMAD.MOV.U32 R23, RZ, RZ, 0x2000 ;  /* 0x00002000ff177424 */ /* 0x000fe400078e00ff */
[----:B------:R-:W4:Y:S01]  /*4420*/  LDC R19, c[0x0][0x370] ;  /* 0x0000dc00ff137b82 */ /* 0x000f220000000800 */
[----:B------:R-:W-:Y:S01]  /*4430*/  UMOV UR6, 0x400 ;  /* 0x0000040000067882 */ /* 0x000fe20000000000 */
[----:B------:R-:W-:-:S02]  /*4440*/  UPLOP3.LUT UP1, UPT, UPT, UPT, UPT, 0x40, 0x4 ;  /* 0x000000000004789c */ /* 0x000fc40003f2e870 */
[----:B------:R-:W-:-:S04]  /*4450*/  ULEA UR6, UR37, UR6, 0x18 ;  /* 0x0000000625067291 */ /* 0x000fc8000f8ec0ff */
[----:B------:R-:W4:Y:S01]  /*4460*/  LDC R2, c[0x0][0xb0c] ;  /* 0x0002c300ff027b82 */ /* 0x000f220000000800 */
[----:B------:R-:W-:Y:S02]  /*4470*/  UIADD3 UR49, UPT, UPT, UR6, 0x30, URZ ;  /* 0x0000003006317890 */ /* 0x000fe4000fffe0ff */
[----:B--2---:R-:W-:Y:S02]  /*4480*/  UISETP.NE.U32.AND UP3, UPT, UR8, URZ, UPT ;  /* 0x000000ff0800728c */ /* 0x004fe4000bf65070 */
[----:B------:R-:W-:Y:S02]  /*4490*/  UIADD3 UR41, UPT, UPT, UR6, 0x38, URZ ;  /* 0x0000003806297890 */ /* 0x000fe4000fffe0ff */
[----:B---3--:R-:W-:Y:S01]  /*44a0*/  UISETP.NE.U32.AND UP4, UPT, UR4, URZ, UPT ;  /* 0x000000ff0400728c */ /* 0x008fe2000bf85070 */
[----:B------:R-:W2:Y:S01]  /*44b0*/  LDC R18, c[0x0][0xb20] ;  /* 0x0002c800ff127b82 */ /* 0x000ea20000000800 */
[----:B-1----:R-:W-:Y:S01]  /*44c0*/  ISETP.NE.AND P1, PT, R0, 0x1, PT ;  /* 0x000000010000780c */ /* 0x002fe20003f25270 */
[----:B------:R-:W-:-:S02]  /*44d0*/  UISETP.NE.AND.EX UP3, UPT, UR9, URZ, UPT, UP3 ;  /* 0x000000ff0900728c */ /* 0x000fc4000bf65330 */
[----:B------:R-:W-:Y:S02]  /*44e0*/  UIADD3 UR33, UPT, UPT, UR6, 0x40, URZ ;  /* 0x0000004006217890 */ /* 0x000fe4000fffe0ff */
[----:B------:R-:W-:Y:S02]  /*44f0*/  UIADD3 UR25, UPT, UPT, UR6, 0x48, URZ ;  /* 0x0000004806197890 */ /* 0x000fe4000fffe0ff */
[----:B-----5:R-:W1:Y:S01]  /*4500*/  LDC.64 R32, c[0x0][0x348] ;  /* 0x0000d200ff207b82 */ /* 0x020e620000000a00 */
[----:B------:R-:W-:-:S07]  /*4510*/  UISETP.NE.AND.EX UP4, UPT, UR5, URZ, UPT, UP4 ;  /* 0x000000ff0500728c */ /* 0x000fce000bf85340 */
[----:B------:R-:W3:Y:S08]  /*4520*/  LDC.64 R16, c[0x0][0xb10] ;  /* 0x0002c400ff107b82 */ /* 0x000ef00000000a00 */
[----:B------:R-:W1:Y:S08]  /*4530*/  LDC.64 R6, c[0x0][0xb18] ;  /* 0x0002c600ff067b82 */ /* 0x000e700000000a00 */
[----:B------:R-:W1:Y:S08]  /*4540*/  LDC.64 R4, c[0x0][0xb28] ;  /* 0x0002ca00ff047b82 */ /* 0x000e700000000a00 */
[----:B--2-4-:R-:W1:Y:S02]  /*4550*/  LDC R22, c[0x0][0x374] ;  /* 0x0000dd00ff167b82 */ /* 0x014e640000000800 */
.L_x_99:
[----:B------:R-:W-:Y:S02]  /*4560*/  LEA R0, R27, UR6, 0x3 ;  /* 0x000000061b007c11 */ /* 0x000fe4000f8e18ff */
[----:B------:R-:W-:Y:S02]  /*4570*/  SHF.L.U32 R3, R25, 0x1f, RZ ;  /* 0x0000001f19037819 */ /* 0x000fe400000006ff */
[----:B------:R-:W-:Y:S02]  /*4580*/  LEA R28, R27, UR6, 0x4 ;  /* 0x000000061b1c7c11 */ /* 0x000fe4000f8e20ff */
[----:B--2---:R-:W2:Y:S02]  /*4590*/  SYNCS.PHASECHK.TRANS64.TRYWAIT P0, [R0+URZ+0x80], R3 ;  /* 0x00008003000075a7 */ /* 0x004ea400080011ff */
[----:B--2---:R-:W-:Y:S05]  /*45a0*/  @!P0 BRA `(.L_x_85) ;  /* 0x0000007c00c08947 */ /* 0x004fea0003800000 */
.L_x_212:
[----:B------:R-:W-:Y:S01]  /*45b0*/  ISETP.GE.AND P0, PT, R26, 0x1, PT ;  /* 0x000000011a00780c */ /* 0x000fe20003f06270 */
[----:B------:R-:W4:Y:S01]  /*45c0*/  LDS.128 R28, [R28+0x110] ;  /* 0x000110001c1c7984 */ /* 0x000f220000000c00 */
[----:B--2---:R-:W-:Y:S01]  /*45d0*/  VIADD R0, R0, 0x90 ;  /* 0x0000009000007836 */ /* 0x004fe20000000000 */
[----:B------:R-:W-:Y:S01]  /*45e0*/  @!PT LDS RZ, [RZ] ;  /* 0x00000000fffff984 */ /* 0x000fe20000000800 */
[----:B------:R-:W-:Y:S01]  /*45f0*/  @!PT LDS RZ, [RZ] ;  /* 0x00000000fffff984 */ /* 0x000fe20000000800 */
[----:B------:R-:W-:Y:S01]  /*4600*/  @!PT LDS RZ, [RZ] ;  /* 0x00000000fffff984 */ /* 0x000fe20000000800 */
[----:B------:R-:W-:Y:S01]  /*4610*/  @!PT LDS RZ, [RZ] ;  /* 0x00000000fffff984 */ /* 0x000fe20000000800 */
[----:B------:R2:W-:Y:S06]  /*4620*/  MEMBAR.ALL.CTA ;  /* 0x0000000000007992 */ /* 0x0005ec0000008000 */
[----:B--2---:R-:W2:Y:S01]  /*4630*/  FENCE.VIEW.ASYNC.S ;  /* 0x00000000000073c6 */ /* 0x004ea20000000000 */
[----:B------:R-:W-:Y:S04]  /*4640*/  PRMT R0, RZ, 0x654, R0 ;  /* 0x00000654ff007816 */ /* 0x000fe80000000000 */
[----:B--2---:R2:W-:Y:S01]  /*4650*/  SYNCS.ARRIVE.TRANS64.RED.A1T0 RZ, [R0+URZ], RZ ;  /* 0x000000ff00ff79a7 */ /* 0x0045e200081004ff */
[----:B----4-:R-:W-:Y:S11]  /*4660*/  LOP3.LUT P3, RZ, R30, 0x1, RZ, 0xc0, !PT ;  /* 0x000000011eff7812 */ /* 0x010ff6000786c0ff */
[----:B------:R-:W-:Y:S02]  /*4670*/  @!UPT UIADD3 URZ, UPT, UPT, URZ, URZ, URZ ;  /* 0x000000fffffff290 */ /* 0x000fe4000fffe0ff */
[----:B------:R-:W-:Y:S02]  /*4680*/  @P3 MOV R13, R28 ;  /* 0x0000001c000d3202 */ /* 0x000fe40000000f00 */
[----:B------:R-:W-:Y:S01]  /*4690*/  @P3 LOP3.LUT R8, R29, 0xffff, RZ, 0xc0, !PT ;  /* 0x0000ffff1d083812 */ /* 0x000fe200078ec0ff */
[----:B--2---:R-:W-:Y:S06]  /*46a0*/  @!P0 BRA `(.L_x_86) ;  /* 0x0000000000a48947 */ /* 0x004fec0003800000 */
[----:B-1----:R-:W-:Y:S01]  /*46b0*/  IMAD.HI.U32 R37, R22, R7, RZ ;  /* 0x0000000716257227 */ /* 0x002fe200078e00ff */
[----:B------:R-:W-:Y:S02]  /*46c0*/  ISETP.NE.AND P0, PT, R6, 0x1, PT ;  /* 0x000000010600780c */ /* 0x000fe40003f05270 */
[----:B------:R-:W-:Y:S01]  /*46d0*/  ISETP.NE.AND P2, PT, R26, 0x1, PT ;  /* 0x000000011a00780c */ /* 0x000fe20003f45270 */
[----:B---3--:R-:W-:Y:S01]  /*46e0*/  IMAD.HI.U32 R34, R19, R16, RZ ;  /* 0x0000001013227227 */ /* 0x008fe200078e00ff */
[----:B------:R-:W-:Y:S02]  /*46f0*/  SHF.R.U32.HI R37, RZ, R18, R37 ;  /* 0x00000012ff257219 */ /* 0x000fe40000011625 */
[----:B------:R-:W-:Y:S01]  /*4700*/  ISETP.NE.AND P4, PT, R2, 0x1, PT ;  /* 0x000000010200780c */ /* 0x000fe20003f85270 */
[----:B------:R-:W-:Y:S01]  /*4710*/  IMAD.HI.U32 R36, R13, R16, RZ ;  /* 0x000000100d247227 */ /* 0x000fe200078e00ff */
[----:B------:R-:W-:Y:S02]  /*4720*/  SHF.R.U32.HI R34, RZ, R17, R34 ;  /* 0x00000011ff227219 */ /* 0x000fe40000011622 */
[----:B------:R-:W-:Y:S01]  /*4730*/  SEL R3, R22, R37, !P0 ;  /* 0x0000002516037207 */ /* 0x000fe20004000000 */
[C---:B------:R-:W-:Y:S01]  /*4740*/  IMAD.HI.U32 R37, R8.reuse, R7, RZ ;  /* 0x0000000708257227 */ /* 0x040fe200078e00ff */
[----:B------:R-:W-:Y:S02]  /*4750*/  SEL R11, R19, R34, !P4 ;  /* 0x00000022130b7207 */ /* 0x000fe40006000000 */
[----:B------:R-:W-:Y:S01]  /*4760*/  SHF.R.U32.HI R36, RZ, R17, R36 ;  /* 0x00000011ff247219 */ /* 0x000fe20000011624 */
[----:B------:R-:W-:Y:S01]  /*4770*/  IMAD.HI.U32 R38, R3, R4, RZ ;  /* 0x0000000403267227 */ /* 0x000fe200078e00ff */
[----:B------:R-:W-:Y:S03]  /*4780*/  SHF.R.U32.HI R37, RZ, R18, R37 ;  /* 0x00000012ff257219 */ /* 0x000fe60000011625 */
[----:B------:R-:W-:Y:S01]  /*4790*/  IMAD.HI.U32 R34, R11, R4, RZ ;  /* 0x000000040b227227 */ /* 0x000fe200078e00ff */
[----:B------:R-:W-:Y:S02]  /*47a0*/  @P2 SHF.R.U32.HI R3, RZ, R5, R38 ;  /* 0x00000005ff032219 */ /* 0x000fe40000011626 */
[----:B------:R-:W-:Y:S02]  /*47b0*/  SEL R9, R8, R37, !P0 ;  /* 0x0000002508097207 */ /* 0x000fe40004000000 */
[----:B------:R-:W-:Y:S01]  /*47c0*/  @P2 SHF.R.U32.HI R11, RZ, R5, R34 ;  /* 0x00000005ff0b2219 */ /* 0x000fe20000011622 */
[C---:B------:R-:W-:Y:S01]  /*47d0*/  IMAD R10, R26.reuse, R3, RZ ;  /* 0x000000031a0a7224 */ /* 0x040fe200078e02ff */
[----:B------:R-:W-:Y:S01]  /*47e0*/  SEL R3, R13, R36, !P4 ;  /* 0x000000240d037207 */ /* 0x000fe20006000000 */
[C---:B------:R-:W-:Y:S03]  /*47f0*/  IMAD.HI.U32 R14, R9.reuse, R4, RZ ;  /* 0x00000004090e7227 */ /* 0x040fe600078e00ff */
[----:B------:R-:W-:Y:S01]  /*4800*/  ISETP.GE.AND P0, PT, R9, R10, PT ;  /* 0x0000000a0900720c */ /* 0x000fe20003f06270 */
[C---:B------:R-:W-:Y:S01]  /*4810*/  IMAD R12, R26.reuse, R11, RZ ;  /* 0x0000000b1a0c7224 */ /* 0x040fe200078e02ff */
[-C--:B------:R-:W-:Y:S04]  /*4820*/  SHF.R.U32.HI R14, RZ, R5.reuse, R14 ;  /* 0x00000005ff0e7219 */ /* 0x080fe8000001160e */
[----:B------:R-:W-:Y:S02]  /*4830*/  ISETP.GE.OR P0, PT, R3, R12, P0 ;  /* 0x0000000c0300720c */ /* 0x000fe40000706670 */
[----:B------:R-:W-:Y:S05]  /*4840*/  SEL R15, R9, R14, !P2 ;  /* 0x0000000e090f7207 */ /* 0x000fea0005000000 */
[----:B------:R-:W-:Y:S04]  /*4850*/  IMAD.MOV R14, RZ, RZ, -R15 ;  /* 0x000000ffff0e7224 */ /* 0x000fe800078e0a0f */
[----:B------:R-:W-:Y:S02]  /*4860*/  IMAD R14, R26, R14, R9 ;  /* 0x0000000e1a0e7224 */ /* 0x000fe400078e0209 */
[C---:B------:R-:W-:Y:S05]  /*4870*/  @!P0 IMAD.HI.U32 R10, R3.reuse, R4, RZ ;  /* 0x00000004030a8227 */ /* 0x040fea00078e00ff */
[----:B------:R-:W-:Y:S04]  /*4880*/  @!P0 SHF.R.U32.HI R10, RZ, R5, R10 ;  /* 0x00000005ff0a8219 */ /* 0x000fe8000001160a */
[----:B------:R-:W-:Y:S01]  /*4890*/  @!P0 SEL R0, R3, R10, !P2 ;  /* 0x0000000a03008207 */ /* 0x000fe20005000000 */
[----:B------:R-:W-:Y:S03]  /*48a0*/  IMAD.MOV R10, RZ, RZ, -R3 ;  /* 0x000000ffff0a7224 */ /* 0x000fe600078e0a03 */
[----:B------:R-:W-:Y:S01]  /*48b0*/  @!P0 IADD3 R15, PT, PT, R15, -R0, RZ ;  /* 0x800000000f0f8210 */ /* 0x000fe20007ffe0ff */
[----:B------:R-:W-:Y:S01]  /*48c0*/  @!P0 IMAD R0, R11, R14, R0 ;  /* 0x0000000e0b008224 */ /* 0x000fe200078e0200 */
[----:B------:R-:W-:Y:S01]  /*48d0*/  IADD3 R11, PT, PT, -R9, RZ, RZ ;  /* 0x000000ff090b7210 */ /* 0x000fe20007ffe1ff */
[----:B------:R-:W-:Y:S02]  /*48e0*/  IMAD R13, R2, R10, R13 ;  /* 0x0000000a020d7224 */ /* 0x000fe400078e020d */
[----:B------:R-:W-:Y:S02]  /*48f0*/  @!P0 IMAD R9, R15, R26, R3 ;  /* 0x0000001a0f098224 */ /* 0x000fe400078e0203 */
[----:B------:R-:W-:Y:S02]  /*4900*/  @!P0 IMAD.MOV.U32 R3, RZ, RZ, R0 ;  /* 0x000000ffff038224 */ /* 0x000fe400078e0000 */
[----:B------:R-:W-:Y:S02]  /*4910*/  IMAD R8, R6, R11, R8 ;  /* 0x0000000b06087224 */ /* 0x000fe400078e0208 */
[----:B------:R-:W-:Y:S02]  /*4920*/  IMAD R13, R3, R2, R13 ;  /* 0x00000002030d7224 */ /* 0x000fe400078e020d */
[----:B------:R-:W-:Y:S02]  /*4930*/  IMAD R8, R9, R6, R8 ;  /* 0x0000000609087224 */ /* 0x000fe400078e0208 */
.L_x_86:
[----:B------:R-:W-:Y:S05]  /*4940*/  BRA.U UP1, `(.L_x_87) ;  /* 0x0000000101107547 */ /* 0x000fea000b800000 */
[----:B------:R-:W-:Y:S04]  /*4950*/  MOV R0, UR7 ;  /* 0x0000000700007c02 */ /* 0x000fe80008000f00 */
[----:B------:R-:W-:Y:S04]  /*4960*/  SHF.L.U32 R3, R0, 0x1f, RZ ;  /* 0x0000001f00037819 */ /* 0x000fe800000006ff */
[----:B------:R-:W2:Y:S02]  /*4970*/  SYNCS.PHASECHK.TRANS64.TRYWAIT P0, [UR6+0x78], R3 ;  /* 0x00007803ff0075a7 */ /* 0x000ea40008001106 */
[----:B--2---:R-:W-:Y:S05]  /*4980*/  @!P0 BRA `(.L_x_88) ;  /* 0x0000007800dc8947 */ /* 0x004fea0003800000 */
.L_x_87:
[----:B------:R-:W-:Y:S01]  /*4990*/  R2UR UR50, R20 ;  /* 0x00000000143272ca */ /* 0x000fe200000e0000 */
[----:B------:R-:W-:Y:S01]  /*49a0*/  IMAD.MOV.U32 R12, RZ, RZ, 0x1 ;  /* 0x00000001ff0c7424 */ /* 0x000fe200078e00ff */
[----:B------:R-:W-:Y:S02]  /*49b0*/  R2UR UR51, R21 ;  /* 0x00000000153372ca */ /* 0x000fe400000e0000 */
[----:B------:R-:W-:Y:S02]  /*49c0*/  ISETP.NE.U32.AND P2, PT, RZ, UR4, PT ;  /* 0x00000004ff007c0c */ /* 0x000fe4000bf45070 */
[----:B------:R-:W-:Y:S02]  /*49d0*/  SHF.L.U32 R12, R12, 0x1f, RZ ;  /* 0x0000001f0c0c7819 */ /* 0x000fe400000006ff */
[----:B------:R-:W-:Y:S05]  /*49e0*/  ISETP.NE.AND.EX P2, PT, RZ, UR5, PT, P2 ;  /* 0x00000005ff007c0c */ /* 0x000fea000bf45320 */
[----:B------:R-:W-:Y:S02]  /*49f0*/  USHF.L.U32 UR50, UR50, 0x8, URZ ;  /* 0x0000000832327899 */ /* 0x000fe400080006ff */
[----:B------:R-:W-:Y:S01]  /*4a00*/  USHF.L.U32 UR51, UR51, 0x6, URZ ;  /* 0x0000000633337899 */ /* 0x000fe200080006ff */
[----:B------:R-:W-:Y:S11]  /*4a10*/  BRA.U !UP4, `(.L_x_89) ;  /* 0x000000010c347547 */ /* 0x000ff6000b800000 */
[----:B------:R-:W-:Y:S01]  /*4a20*/  UPLOP3.LUT UP0, UPT, UPT, UPT, UP3, 0x80, 0x8 ;  /* 0x000000000008789c */ /* 0x000fe20003f0f030 */
[----:B--2---:R-:W-:Y:S02]  /*4a30*/  HFMA2 R0, -RZ, RZ, 0, 5.9604644775390625e-08 ;  /* 0x00000001ff007431 */ /* 0x004fe400000001ff */
[----:B------:R-:W-:Y:S03]  /*4a40*/  IMAD.MOV.U32 R67, RZ, RZ, 0x1 ;  /* 0x00000001ff437424 */ /* 0x000fe600078e00ff */
[----:B------:R-:W-:Y:S05]  /*4a50*/  PLOP3.LUT P0, PT, PT, PT, UP0, 0x80, 0x8 ;  /* 0x000000000008781c */ /* 0x000fea0003f0f008 */
[----:B------:R-:W2:Y:S01]  /*4a60*/  @UP0 LDCU.64 UR10, c[0x0][0x888] ;  /* 0x00011100ff0a07ac */ /* 0x000ea20008000a00 */
[----:B------:R-:W-:Y:S07]  /*4a70*/  @UP0 UIMAD UR8, UR36, UR4, URZ ;  /* 0x00000004240802a4 */ /* 0x000fee000f8e02ff */
[----:B------:R-:W-:Y:S01]  /*4a80*/  @!P0 PRMT R67, R0, 0x7610, R67 ;  /* 0x0000761000438816 */ /* 0x000fe20000000043 */
[----:B--2---:R-:W-:Y:S03]  /*4a90*/  @UP0 UIMAD.WIDE UR10, UR8, 0x4, UR10 ;  /* 0x00000004080a08a5 */ /* 0x004fe6000f8e020a */
[----:B------:R-:W2:Y:S03]  /*4aa0*/  @!UP0 LDCU UR8, c[0x0][0x880] ;  /* 0x00011000ff0887ac */ /* 0x000ea60008000800 */
[----:B------:R-:W-:Y:S01]  /*4ab0*/  IMAD.U32 R10, RZ, RZ, UR10 ;  /* 0x0000000aff0a7e24 */ /* 0x000fe2000f8e00ff */
[----:B------:R-:W-:Y:S05]  /*4ac0*/  MOV R11, UR11 ;  /* 0x0000000b000b7c02 */ /* 0x000fea0008000f00 */
[----:B------:R4:W5:Y:S02]  /*4ad0*/  @P0 LDG.E R35, desc[UR38][R10.64] ;  /* 0x000000260a230981 */ /* 0x000964000c1e1900 */
[----:B--2-4-:R-:W-:Y:S07]  /*4ae0*/  @!P0 IMAD.U32 R35, RZ, RZ, UR8 ;  /* 0x00000008ff238e24 */ /* 0x014fee000f8e00ff */
.L_x_89:
[----:B-----5:R-:W-:Y:S01]  /*4af0*/  @!P2 FSETP.EQ.AND P0, PT, R35, RZ, PT ;  /* 0x000000ff2300a20b */ /* 0x020fe20003f02000 */
[----:B------:R-:W-:Y:S01]  /*4b00*/  @!UPT UIADD3 URZ, UPT, UPT, URZ, URZ, URZ ;  /* 0x000000fffffff290 */ /* 0x000fe2000fffe0ff */
[----:B------:R-:W-:Y:S11]  /*4b10*/  @!P2 BRA `(.L_x_90) ;  /* 0x000000000014a947 */ /* 0x000ff60003800000 */
[----:B------:R-:W-:Y:S02]  /*4b20*/  LOP3.LUT P2, RZ, R67, 0xff, RZ, 0xc0, !PT ;  /* 0x000000ff43ff7812 */ /* 0x000fe4000784c0ff */
[----:B------:R-:W-:Y:S04]  /*4b30*/  PLOP3.LUT P0, PT, PT, PT, UP0, 0x80, 0x8 ;  /* 0x000000000008781c */ /* 0x000fe80003f0f008 */
[----:B------:R-:W-:Y:S07]  /*4b40*/  PLOP3.LUT P0, PT, P0, PT, PT, 0x8, 0x80 ;  /* 0x000000000080781c */ /* 0x000fee000070e170 */
[----:B------:R-:W-:Y:S11]  /*4b50*/  @P2 FSETP.EQ.AND P0, PT, R35, RZ, PT ;  /* 0x000000ff2300220b */ /* 0x000ff60003f02000 */
[----:B------:R-:W-:Y:S02]  /*4b60*/  @!UPT UIADD3 URZ, UPT, UPT, URZ, URZ, URZ ;  /* 0x000000fffffff290 */ /* 0x000fe4000fffe0ff */
.L_x_90:
[----:B------:R-:W4:Y:S01]  /*4b70*/  SYNCS.PHASECHK.TRANS64.TRYWAIT P2, [UR6+0x50], R12 ;  /* 0x0000500cff0075a7 */ /* 0x000f220008041106 */
[----:B------:R-:W-:Y:S04]  /*4b80*/  ELECT P4, URZ, PT ;  /* 0x0000000000ff782f */ /* 0x000fe80003880000 */
[----:B------:R-:W-:Y:S11]  /*4b90*/  PLOP3.LUT P4, PT, P0, P4, PT, 0xf2, 0x2f ;  /* 0x00000000002f781c */ /* 0x000ff60000789e72 */
[----:B------:R-:W-:Y:S02]  /*4ba0*/  @!UPT UIADD3 URZ, UPT, UPT, URZ, URZ, URZ ;  /* 0x000000fffffff290 */ /* 0x000fe4000fffe0ff */
[----:B-1----:R-:W-:Y:S05]  /*4bb0*/  @!P4 IADD3 R9, P0, PT, R32, 0x580, RZ ;  /* 0x000005802009c810 */ /* 0x002fea0007f1e0ff */
[----:B--2---:R-:W-:Y:S01]  /*4bc0*/  @!P4 IMAD.X R0, RZ, RZ, R33, P0 ;  /* 0x000000ffff00c224 */ /* 0x004fe200000e0621 */
[----:B----4-:R-:W-:Y:S07]  /*4bd0*/  @!P2 BRA `(.L_x_91) ;  /* 0x000000780060a947 */ /* 0x010fee0003800000 */
.L_x_215:
[----:B------:R-:W-:Y:S01]  /*4be0*/  @!P4 R2UR UR9, R9 ;  /* 0x000000000909c2ca */ /* 0x000fe200000e0000 */
[----:B------:R-:W-:Y:S01]  /*4bf0*/  VOTEU.ALL UP1, P4 ;  /* 0x0000000000ff7886 */ /* 0x000fe20002020000 */
[----:B------:R-:W-:Y:S01]  /*4c00*/  @!P4 R2UR UR8, R0 ;  /* 0x000000000008c2ca */ /* 0x000fe200000e0000 */
[----:B------:R-:W-:Y:S01]  /*4c10*/  VOTEU.ALL UP2, P4 ;  /* 0x0000000000ff7886 */ /* 0x000fe20002040000 */
[----:B------:R-:W-:Y:S01]  /*4c20*/  UMOV UR14, 0x0 ;  /* 0x00000000000e7882 */ /* 0x000fe20000000000 */
[----:B------:R-:W-:Y:S01]  /*4c30*/  UMOV UR15, 0x10000000 ;  /* 0x10000000000f7882 */ /* 0x000fe20000000000 */
[----:B------:R-:W-:Y:S01]  /*4c40*/  @!UP1 UIADD3 UR48, UPT, UPT, UR6, 0x200, URZ ;  /* 0x0000020006309890 */ /* 0x000fe2000fffe0ff */
[----:B------:R-:W-:Y:S01]  /*4c50*/  @!P4 IMAD.MOV.U32 R0, RZ, RZ, 0x2000 ;  /* 0x00002000ff00c424 */ /* 0x000fe200078e00ff */
[----:B------:R-:W-:Y:S01]  /*4c60*/  UMOV UR52, UR36 ;  /* 0x0000002400347c82 */ /* 0x000fe20008000000 */
[----:B------:R-:W-:Y:S01]  /*4c70*/  @!UP1 UIADD3 UR10, UPT, UPT, UR50, 0x80, URZ ;  /* 0x00000080320a9890 */ /* 0x000fe2000fffe0ff */
[----:B------:R-:W-:Y:S01]  /*4c80*/  @!P4 IADD3 R9, P0, PT, R32, 0x580, RZ ;  /* 0x000005802009c810 */ /* 0x000fe20007f1e0ff */
[----:B------:R-:W-:Y:S01]  /*4c90*/  UMOV UR11, UR51 ;  /* 0x00000033000b7c82 */ /* 0x000fe20008000000 */
[----:B------:R-:W-:Y:S01]  /*4ca0*/  UMOV UR12, UR36 ;  /* 0x00000024000c7c82 */ /* 0x000fe20008000000 */
[----:B------:R-:W-:Y:S01]  /*4cb0*/  IMAD.U32 R10, RZ, RZ, UR9 ;  /* 0x00000009ff0a7e24 */ /* 0x000fe2000f8e00ff */
[----:B------:R-:W-:Y:S01]  /*4cc0*/  UMOV UR9, UR49 ;  /* 0x0000003100097c82 */ /* 0x000fe20008000000 */
[----:B------:R-:W-:Y:S01]  /*4cd0*/  IMAD.U32 R11, RZ, RZ, UR8 ;  /* 0x00000008ff0b7e24 */ /* 0x000fe2000f8e00ff */
[----:B------:R-:W-:Y:S02]  /*4ce0*/  @!UP1 UIADD3 UR8, UPT, UPT, UR6, 0x1200, URZ ;  /* 0x0000120006089890 */ /* 0x000fe4000fffe0ff */
[----:B------:R-:W-:Y:S01]  /*4cf0*/  @!P4 R2UR UR16, R10 ;  /* 0x000000000a10c2ca */ /* 0x000fe200000e0000 */
[----:B------:R-:W-:Y:S01]  /*4d00*/  VOTEU.ALL UP1, P4 ;  /* 0x0000000000ff7886 */ /* 0x000fe20002020000 */
[----:B------:R-:W-:Y:S01]  /*4d10*/  @!P4 R2UR UR17, R11 ;  /* 0x000000000b11c2ca */ /* 0x000fe200000e0000 */
[----:B------:R-:W-:Y:S11]  /*4d20*/  UPRMT UR21, UR37, 0x654, UR49 ;  /* 0x0000065425157896 */ /* 0x000ff60008000031 */
[----:B------:R-:W-:Y:S01]  /*4d30*/  @!UPT UIADD3 URZ, UPT, UPT, URZ, URZ, URZ ;  /* 0x000000fffffff290 */ /* 0x000fe2000fffe0ff */
[----:B------:R2:W-:Y:S01]  /*4d40*/  @!UP2 UTMALDG.3D [UR48], [UR16], desc[UR14] ;  /* 0x00000e301000a5b4 */ /* 0x0005e20008011000 */
[----:B------:R2:W-:Y:S01]  /*4d50*/  @!UP1 UTMALDG.3D [UR8], [UR16], desc[UR14] ;  /* 0x00000e08100095b4 */ /* 0x0005e20008011000 */
[----:B------:R4:W-:Y:S01]  /*4d60*/  @!P4 SYNCS.ARRIVE.TRANS64.RED.A0TR RZ, [UR6+0x30], R0 ;  /* 0x00003000ffffc9a7 */ /* 0x0009e20008300406 */
[----:B------:R-:W-:Y:S01]  /*4d70*/  SYNCS.ARRIVE.TRANS64.RED.A1T0 RZ, [UR21], RZ ;  /* 0x000000ffffff79a7 */ /* 0x000fe20008100415 */
[----:B----4-:R-:W-:Y:S01]  /*4d80*/  @!P4 IMAD.X R0, RZ, RZ, R33, P0 ;  /* 0x000000ffff00c224 */ /* 0x010fe200000e0621 */
[----:B------:R-:W4:Y:S02]  /*4d90*/  SYNCS.PHASECHK.TRANS64.TRYWAIT P2, [UR6+0x58], R12 ;  /* 0x0000580cff0075a7 */ /* 0x000f240008041106 */
[----:B--2-4-:R-:W-:Y:S05]  /*4da0*/  @!P2 BRA `(.L_x_92) ;  /* 0x000000780004a947 */ /* 0x014fea0003800000 */
.L_x_217:
        /* <DEDUP_REMOVED lines=8> */
[----:B------:R-:W-:Y:S01]  /*4e30*/  @!UP1 UIADD3 UR40, UPT, UPT, UR6, 0x2200, URZ ;  /* 0x0000220006289890 */ /* 0x000fe2000fffe0ff */
[----:B------:R-:W-:Y:S01]  /*4e40*/  @!P4 IADD3 R9, P0, PT, R32, 0x580, RZ ;  /* 0x000005802009c810 */ /* 0x000fe20007f1e0ff */
[----:B------:R-:W-:Y:S01]  /*4e50*/  UMOV UR43, UR51 ;  /* 0x00000033002b7c82 */ /* 0x000fe20008000000 */
[----:B------:R-:W-:Y:S01]  /*4e60*/  UMOV UR44, UR36 ;  /* 0x00000024002c7c82 */ /* 0x000fe20008000000 */
[----:B------:R-:W-:Y:S01]  /*4e70*/  @!UP1 UIADD3 UR10, UPT, UPT, UR50, 0x90, URZ ;  /* 0x00000090320a9890 */ /* 0x000fe2000fffe0ff */
[----:B------:R-:W-:Y:S01]  /*4e80*/  IMAD.U32 R10, RZ, RZ, UR9 ;  /* 0x00000009ff0a7e24 */ /* 0x000fe2000f8e00ff */
[----:B------:R-:W-:Y:S01]  /*4e90*/  UMOV UR9, UR41 ;  /* 0x0000002900097c82 */ /* 0x000fe20008000000 */
[----:B------:R-:W-:Y:S01]  /*4ea0*/  IMAD.U32 R11, RZ, RZ, UR8 ;  /* 0x00000008ff0b7e24 */ /* 0x000fe2000f8e00ff */
[----:B------:R-:W-:Y:S02]  /*4eb0*/  @!UP1 UIADD3 UR8, UPT, UPT, UR6, 0x3200, URZ ;  /* 0x0000320006089890 */ /* 0x000fe4000fffe0ff */
[----:B------:R-:W-:Y:S01]  /*4ec0*/  @!P4 R2UR UR18, R10 ;  /* 0x000000000a12c2ca */ /* 0x000fe200000e0000 */
[----:B------:R-:W-:Y:S01]  /*4ed0*/  VOTEU.ALL UP1, P4 ;  /* 0x0000000000ff7886 */ /* 0x000fe20002020000 */
[----:B------:R-:W-:Y:S01]  /*4ee0*/  @!P4 R2UR UR19, R11 ;  /* 0x000000000b13c2ca */ /* 0x000fe200000e0000 */
[----:B------:R-:W-:Y:S01]  /*4ef0*/  UMOV UR11, UR51 ;  /* 0x00000033000b7c82 */ /* 0x000fe20008000000 */
[----:B------:R-:W-:Y:S01]  /*4f00*/  UMOV UR12, UR36 ;  /* 0x00000024000c7c82 */ /* 0x000fe20008000000 */
[----:B------:R-:W-:Y:S10]  /*4f10*/  UPRMT UR15, UR37, 0x654, UR41 ;  /* 0x00000654250f7896 */ /* 0x000ff40008000029 */
[----:B------:R2:W-:Y:S01]  /*4f20*/  @!UP2 UTMALDG.3D [UR40], [UR18], desc[UR16] ;  /* 0x000010281200a5b4 */ /* 0x0005e20008011000 */
[----:B------:R2:W-:Y:S01]  /*4f30*/  @!UP1 UTMALDG.3D [UR8], [UR18], desc[UR16] ;  /* 0x00001008120095b4 */ /* 0x0005e20008011000 */
[----:B------:R4:W-:Y:S01]  /*4f40*/  @!P4 SYNCS.ARRIVE.TRANS64.RED.A0TR RZ, [UR6+0x38], R0 ;  /* 0x00003800ffffc9a7 */ /* 0x0009e20008300406 */
[----:B------:R-:W-:Y:S01]  /*4f50*/  SYNCS.ARRIVE.TRANS64.RED.A1T0 RZ, [UR15], RZ ;  /* 0x000000ffffff79a7 */ /* 0x000fe2000810040f */
[----:B----4-:R-:W-:Y:S01]  /*4f60*/  @!P4 IMAD.X R0, RZ, RZ, R33, P0 ;  /* 0x000000ffff00c224 */ /* 0x010fe200000e0621 */
[----:B------:R-:W4:Y:S02]  /*4f70*/  SYNCS.PHASECHK.TRANS64.TRYWAIT P2, [UR6+0x60], R12 ;  /* 0x0000600cff0075a7 */ /* 0x000f240008041106 */
[----:B--2-4-:R-:W-:Y:S05]  /*4f80*/  @!P2 BRA `(.L_x_93) ;  /* 0x0000007400a4a947 */ /* 0x014fea0003800000 */
.L_x_219:
        /* <DEDUP_REMOVED lines=11> */
[----:B------:R-:W-:Y:S02]  /*5040*/  @!UP1 UIADD3 UR10, UPT, UPT, UR50, 0xa0, URZ ;  /* 0x000000a0320a9890 */ /* 0x000fe4000fffe0ff */
        /* <DEDUP_REMOVED lines=17> */
.L_x_221:
        /* <DEDUP_REMOVED lines=9> */
[----:B------:R-:W-:Y:S01]  /*51f0*/  SHF.L.U32 R20, RZ, 0x1f, RZ ;  /* 0x0000001fff147819 */ /* 0x000fe200000006ff */
[----:B------:R-:W-:Y:S01]  /*5200*/  UMOV UR27, UR51 ;  /* 0x00000033001b7c82 */ /* 0x000fe20008000000 */
[----:B------:R-:W-:Y:S01]  /*5210*/  UMOV UR28, UR36 ;  /* 0x00000024001c7c82 */ /* 0x000fe20008000000 */
[----:B------:R-:W-:Y:S01]  /*5220*/  @!UP1 UIADD3 UR10, UPT, UPT, UR50, 0xb0, URZ ;  /* 0x000000b0320a9890 */ /* 0x000fe2000fffe0ff */
[----:B------:R-:W-:Y:S01]  /*5230*/  IMAD.U32 R10, RZ, RZ, UR9 ;  /* 0x00000009ff0a7e24 */ /* 0x000fe2000f8e00ff */
[----:B------:R-:W-:Y:S01]  /*5240*/  UMOV UR9, UR25 ;  /* 0x0000001900097c82 */ /* 0x000fe20008000000 */
[----:B------:R-:W-:Y:S01]  /*5250*/  IMAD.U32 R11, RZ, RZ, UR8 ;  /* 0x00000008ff0b7e24 */ /* 0x000fe2000f8e00ff */
[----:B------:R-:W-:Y:S01]  /*5260*/  @!UP1 UIADD3 UR8, UPT, UPT, UR6, 0x7200, URZ ;  /* 0x0000720006089890 */ /* 0x000fe2000fffe0ff */
[----:B------:R-:W-:Y:S01]  /*5270*/  @!P4 IADD3 R9, P0, PT, R32, 0x580, RZ ;  /* 0x000005802009c810 */ /* 0x000fe20007f1e0ff */
[----:B------:R-:W-:Y:S01]  /*5280*/  VOTEU.ALL UP1, P4 ;  /* 0x0000000000ff7886 */ /* 0x000fe20002020000 */
[----:B------:R-:W-:Y:S01]  /*5290*/  @!P4 R2UR UR18, R10 ;  /* 0x000000000a12c2ca */ /* 0x000fe200000e0000 */
[----:B------:R-:W-:Y:S01]  /*52a0*/  UMOV UR11, UR51 ;  /* 0x00000033000b7c82 */ /* 0x000fe20008000000 */
[----:B------:R-:W-:Y:S01]  /*52b0*/  @!P4 R2UR UR19, R11 ;  /* 0x000000000b13c2ca */ /* 0x000fe200000e0000 */
[----:B------:R-:W-:Y:S01]  /*52c0*/  UMOV UR12, UR36 ;  /* 0x00000024000c7c82 */ /* 0x000fe20008000000 */
[----:B------:R-:W-:Y:S11]  /*52d0*/  UPRMT UR13, UR37, 0x654, UR25 ;  /* 0x00000654250d7896 */ /* 0x000ff60008000019 */
[----:B------:R2:W-:Y:S01]  /*52e0*/  @!UP2 UTMALDG.3D [UR24], [UR18], desc[UR16] ;  /* 0x000010181200a5b4 */ /* 0x0005e20008011000 */
[----:B------:R2:W-:Y:S01]  /*52f0*/  @!UP1 UTMALDG.3D [UR8], [UR18], desc[UR16] ;  /* 0x00001008120095b4 */ /* 0x0005e20008011000 */
[----:B------:R4:W-:Y:S01]  /*5300*/  @!P4 SYNCS.ARRIVE.TRANS64.RED.A0TR RZ, [UR6+0x48], R0 ;  /* 0x00004800ffffc9a7 */ /* 0x0009e20008300406 */
[----:B------:R-:W-:Y:S01]  /*5310*/  SYNCS.ARRIVE.TRANS64.RED.A1T0 RZ, [UR13], RZ ;  /* 0x000000ffffff79a7 */ /* 0x000fe2000810040d */
[----:B----4-:R-:W-:Y:S01]  /*5320*/  @!P4 IMAD.X R0, RZ, RZ, R33, P0 ;  /* 0x000000ffff00c224 */ /* 0x010fe200000e0621 */
[----:B------:R-:W4:Y:S02]  /*5330*/  SYNCS.PHASECHK.TRANS64.TRYWAIT P2, [UR6+0x50], R20 ;  /* 0x00005014ff0075a7 */ /* 0x000f240008041106 */
[----:B--2-4-:R-:W-:Y:S05]  /*5340*/  @!P2 BRA `(.L_x_95) ;  /* 0x0000007000e4a947 */ /* 0x014fea0003800000 */
.L_x_223:
        /* <DEDUP_REMOVED lines=12> */
[----:B------:R-:W-:Y:S01]  /*5410*/  UMOV UR20, UR36 ;  /* 0x0000002400147c82 */ /* 0x000fe20008000000 */
[----:B------:R-:W-:Y:S01]  /*5420*/  IMAD.U32 R10, RZ, RZ, UR9 ;  /* 0x00000009ff0a7e24 */ /* 0x000fe2000f8e00ff */
[----:B------:R-:W-:Y:S01]  /*5430*/  @!UP1 UIADD3 UR10, UPT, UPT, UR50, 0xc0, URZ ;  /* 0x000000c0320a9890 */ /* 0x000fe2000fffe0ff */
[----:B------:R-:W-:Y:S01]  /*5440*/  IMAD.U32 R11, RZ, RZ, UR8 ;  /* 0x00000008ff0b7e24 */ /* 0x000fe2000f8e00ff */
[----:B------:R-:W-:Y:S02]  /*5450*/  @!UP1 UIADD3 UR8, UPT, UPT, UR6, 0x1200, URZ ;  /* 0x0000120006089890 */ /* 0x000fe4000fffe0ff */
[----:B------:R-:W-:Y:S01]  /*5460*/  @!P4 R2UR UR26, R10 ;  /* 0x000000000a1ac2ca */ /* 0x000fe200000e0000 */
[----:B------:R-:W-:Y:S01]  /*5470*/  VOTEU.ALL UP1, P4 ;  /* 0x0000000000ff7886 */ /* 0x000fe20002020000 */
[----:B------:R-:W-:Y:S01]  /*5480*/  @!P4 R2UR UR27, R11 ;  /* 0x000000000b1bc2ca */ /* 0x000fe200000e0000 */
[----:B------:R-:W-:Y:S01]  /*5490*/  UMOV UR9, UR49 ;  /* 0x0000003100097c82 */ /* 0x000fe20008000000 */
[----:B------:R-:W-:Y:S01]  /*54a0*/  UMOV UR11, UR51 ;  /* 0x00000033000b7c82 */ /* 0x000fe20008000000 */
[----:B------:R-:W-:Y:S10]  /*54b0*/  UMOV UR12, UR36 ;  /* 0x00000024000c7c82 */ /* 0x000ff40008000000 */
[----:B------:R2:W-:Y:S01]  /*54c0*/  @!UP2 UTMALDG.3D [UR16], [UR26], desc[UR22] ;  /* 0x000016101a00a5b4 */ /* 0x0005e20008011000 */
[----:B------:R2:W-:Y:S01]  /*54d0*/  @!UP1 UTMALDG.3D [UR8], [UR26], desc[UR22] ;  /* 0x000016081a0095b4 */ /* 0x0005e20008011000 */
[----:B------:R4:W-:Y:S01]  /*54e0*/  @!P4 SYNCS.ARRIVE.TRANS64.RED.A0TR RZ, [UR6+0x30], R0 ;  /* 0x00003000ffffc9a7 */ /* 0x0009e20008300406 */
[----:B------:R-:W-:Y:S01]  /*54f0*/  SYNCS.ARRIVE.TRANS64.RED.A1T0 RZ, [UR21], RZ ;  /* 0x000000ffffff79a7 */ /* 0x000fe20008100415 */
[----:B----4-:R-:W-:Y:S01]  /*5500*/  @!P4 IMAD.X R0, RZ, RZ, R33, P0 ;  /* 0x000000ffff00c224 */ /* 0x010fe200000e0621 */
[----:B------:R-:W4:Y:S02]  /*5510*/  SYNCS.PHASECHK.TRANS64.TRYWAIT P2, [UR6+0x58], R20 ;  /* 0x00005814ff0075a7 */ /* 0x000f240008041106 */
[----:B--2-4-:R-:W-:Y:S05]  /*5520*/  @!P2 BRA `(.L_x_96) ;  /* 0x000000700084a947 */ /* 0x014fea0003800000 */
.L_x_225:
        /* <DEDUP_REMOVED lines=16> */
[----:B------:R-:W-:Y:S01]  /*5630*/  @!UP1 UIADD3 UR8, UPT, UPT, UR6, 0x3200, URZ ;  /* 0x0000320006089890 */ /* 0x000fe2000fffe0ff */
[----:B------:R-:W-:Y:S01]  /*5640*/  @!P4 IMAD.X R21, RZ, RZ, R33, P0 ;  /* 0x000000ffff15c224 */ /* 0x000fe200000e0621 */
        /* <DEDUP_REMOVED lines=10> */
[----:B------:R-:W4:Y:S02]  /*56f0*/  SYNCS.PHASECHK.TRANS64.TRYWAIT P2, [UR6+0x60], R20 ;  /* 0x00006014ff0075a7 */ /* 0x000f240008041106 */
[----:B--2-4-:R-:W-:Y:S05]  /*5700*/  @!P2 BRA `(.L_x_97) ;  /* 0x000000700024a947 */ /* 0x014fea0003800000 */
.L_x_227:
[----:B------:R-:W2:Y:S01]  /*5710*/  LDC.64 R14, c[0x0][0xb10] ;  /* 0x0002c400ff0e7b82 */ /* 0x000ea20000000a00 */
[----:B------:R-:W-:Y:S01]  /*5720*/  @!P4 R2UR UR9, R34 ;  /* 0x000000002209c2ca */ /* 0x000fe200000e0000 */
[----:B------:R-:W-:Y:S01]  /*5730*/  VOTEU.ALL UP1, P4 ;  /* 0x0000000000ff7886 */ /* 0x000fe20002020000 */
[----:B------:R-:W-:Y:S01]  /*5740*/  @!P4 R2UR UR8, R21 ;  /* 0x000000001508c2ca */ /* 0x000fe200000e0000 */
[----:B------:R-:W-:Y:S01]  /*5750*/  VOTEU.ALL UP2, P4 ;  /* 0x0000000000ff7886 */ /* 0x000fe20002040000 */
[----:B------:R-:W-:Y:S03]  /*5760*/  UMOV UR22, 0x0 ;  /* 0x0000000000167882 */ /* 0x000fe60000000000 */
[----:B------:R-:W4:Y:S01]  /*5770*/  LDC.64 R10, c[0x0][0xb18] ;  /* 0x0002c600ff0a7b82 */ /* 0x000f220000000a00 */
[----:B------:R-:W-:Y:S01]  /*5780*/  @!UP1 UIADD3 UR18, UPT, UPT, UR50, 0x60, URZ ;  /* 0x0000006032129890 */ /* 0x000fe2000fffe0ff */
[----:B------:R-:W-:Y:S01]  /*5790*/  @!P4 IMAD.MOV.U32 R21, RZ, RZ, 0x2000 ;  /* 0x00002000ff15c424 */ /* 0x000fe200078e00ff */
[----:B------:R-:W-:Y:S01]  /*57a0*/  @!UP1 UIADD3 UR16, UPT, UPT, UR6, 0x4200, URZ ;  /* 0x0000420006109890 */ /* 0x000fe2000fffe0ff */
[----:B------:R-:W-:Y:S01]  /*57b0*/  @P3 SHF.R.U32.HI R24, RZ, 0x10, R29 ;  /* 0x00000010ff183819 */ /* 0x000fe2000001161d */
[----:B------:R-:W-:Y:S03]  /*57c0*/  UMOV UR23, 0x10000000 ;  /* 0x1000000000177882 */ /* 0x000fe60000000000 */
[----:B------:R-:W5:Y:S01]  /*57d0*/  @!P1 LDC R0, c[0x0][0xb20] ;  /* 0x0002c800ff009b82 */ /* 0x000f620000000800 */
[----:B------:R-:W-:Y:S01]  /*57e0*/  UMOV UR17, UR33 ;  /* 0x0000002100117c82 */ /* 0x000fe20008000000 */
[----:B------:R-:W-:Y:S01]  /*57f0*/  IMAD.U32 R36, RZ, RZ, UR9 ;  /* 0x00000009ff247e24 */ /* 0x000fe2000f8e00ff */
[----:B------:R-:W-:Y:S05]  /*5800*/  UMOV UR19, UR51 ;  /* 0x0000003300137c82 */ /* 0x000fea0008000000 */
[----:B-1----:R-:W1:Y:S01]  /*5810*/  @!P1 LDC R3, c[0x0][0xb0c] ;  /* 0x0002c300ff039b82 */ /* 0x002e620000000800 */
[----:B------:R-:W-:Y:S01]  /*5820*/  IMAD.U32 R37, RZ, RZ, UR8 ;  /* 0x00000008ff257e24 */ /* 0x000fe2000f8e00ff */
[----:B------:R-:W-:Y:S01]  /*5830*/  UMOV UR20, UR36 ;  /* 0x0000002400147c82 */ /* 0x000fe20008000000 */
[----:B------:R-:W-:Y:S01]  /*5840*/  @!P4 R2UR UR26, R36 ;  /* 0x00000000241ac2ca */ /* 0x000fe200000e0000 */
[----:B------:R-:W-:Y:S01]  /*5850*/  @!UP1 UIADD3 UR10, UPT, UPT, UR50, 0xe0, URZ ;  /* 0x000000e0320a9890 */ /* 0x000fe2000fffe0ff */
[----:B------:R-:W-:Y:S01]  /*5860*/  VIADD R27, R27, 0x1 ;  /* 0x000000011b1b7836 */ /* 0x000fe20000000000 */
[----:B------:R-:W-:Y:S01]  /*5870*/  @!P4 R2UR UR27, R37 ;  /* 0x00000000251bc2ca */ /* 0x000fe200000e0000 */
[----:B------:R-:W-:Y:S01]  /*5880*/  @!UP1 UIADD3 UR8, UPT, UPT, UR6, 0x5200, URZ ;  /* 0x0000520006089890 */ /* 0x000fe2000fffe0ff */
[----:B------:R-:W-:Y:S01]  /*5890*/  VOTEU.ALL UP1, P4 ;  /* 0x0000000000ff7886 */ /* 0x000fe20002020000 */
[----:B------:R-:W-:Y:S01]  /*58a0*/  UMOV UR9, UR33 ;  /* 0x0000002100097c82 */ /* 0x000fe20008000000 */
[----:B------:R-:W-:Y:S01]  /*58b0*/  UMOV UR11, UR51 ;  /* 0x00000033000b7c82 */ /* 0x000fe20008000000 */
[----:B------:R-:W-:Y:S08]  /*58c0*/  UMOV UR12, UR36 ;  /* 0x00000024000c7c82 */ /* 0x000ff00008000000 */
[----:B------:R1:W-:Y:S02]  /*58d0*/  @!UP2 UTMALDG.3D [UR16], [UR26], desc[UR22] ;  /* 0x000016101a00a5b4 */ /* 0x0003e40008011000 */
[----:B-1----:R-:W-:Y:S01]  /*58e0*/  @!P1 ISETP.NE.AND P2, PT, R3, 0x1, PT ;  /* 0x000000010300980c */ /* 0x002fe20003f45270 */
[C---:B--2---:R-:W-:Y:S01]  /*58f0*/  @!P1 IMAD.HI.U32 R14, R13.reuse, R14, RZ ;  /* 0x0000000e0d0e9227 */ /* 0x044fe200078e00ff */
[----:B----4-:R-:W-:Y:S01]  /*5900*/  @!P1 ISETP.NE.AND P0, PT, R10, 0x1, PT ;  /* 0x000000010a00980c */ /* 0x010fe20003f05270 */
[----:B------:R1:W-:Y:S01]  /*5910*/  @!UP1 UTMALDG.3D [UR8], [UR26], desc[UR22] ;  /* 0x000016081a0095b4 */ /* 0x0003e20008011000 */
[----:B------:R1:W-:Y:S01]  /*5920*/  @!P4 SYNCS.ARRIVE.TRANS64.RED.A0TR RZ, [UR6+0x40], R21 ;  /* 0x00004015ffffc9a7 */ /* 0x0003e20008300406 */
[C---:B------:R-:W-:Y:S01]  /*5930*/  @!P1 IMAD.HI.U32 R11, R8.reuse, R11, RZ ;  /* 0x0000000b080b9227 */ /* 0x040fe200078e00ff */
[----:B------:R-:W-:Y:S04]  /*5940*/  @!P1 SHF.R.U32.HI R14, RZ, R15, R14 ;  /* 0x0000000fff0e9219 */ /* 0x000fe8000001160e */
[----:B-----5:R-:W-:Y:S02]  /*5950*/  @!P1 SHF.R.U32.HI R9, RZ, R0, R11 ;  /* 0x00000000ff099219 */ /* 0x020fe4000001160b */
[----:B------:R-:W-:Y:S02]  /*5960*/  @!P1 SEL R14, R13, R14, !P2 ;  /* 0x0000000e0d0e9207 */ /* 0x000fe40005000000 */
[----:B------:R-:W-:Y:S05]  /*5970*/  @!P1 SEL R9, R8, R9, !P0 ;  /* 0x0000000908099207 */ /* 0x000fea0004000000 */
[----:B------:R-:W-:Y:S01]  /*5980*/  @!P1 IMAD.IADD R0, R9, 0x1, -R14 ;  /* 0x0000000109009824 */ /* 0x000fe200078e0a0e */
[----:B------:R-:W-:Y:S01]  /*5990*/  SYNCS.ARRIVE.TRANS64.RED.A1T0 RZ, [UR14], RZ ;  /* 0x000000ffffff79a7 */ /* 0x000fe2000810040e */
[----:B------:R-:W-:Y:S02]  /*59a0*/  @!P1 IMAD.IADD R9, R14, 0x1, -R9 ;  /* 0x000000010e099824 */ /* 0x000fe400078e0a09 */
[----:B------:R-:W-:Y:S02]  /*59b0*/  @!P1 IMAD R13, R0, R3, R13 ;  /* 0x00000003000d9224 */ /* 0x000fe400078e020d */
[----:B------:R-:W-:Y:S01]  /*59c0*/  @!P1 IMAD R8, R9, R10, R8 ;  /* 0x0000000a09089224 */ /* 0x000fe200078e0208 */
[----:B------:R-:W2:Y:S02]  /*59d0*/  SYNCS.PHASECHK.TRANS64.TRYWAIT P5, [UR6+0x68], R20 ;  /* 0x00006814ff0075a7 */ /* 0x000ea400080a1106 */
[----:B-12---:R-:W-:Y:S05]  /*59e0*/  @!P5 BRA `(.L_x_98) ;  /* 0x0000006c0084d947 */ /* 0x006fea0003800000 */
.L_x_229:
[----:B-1----:R-:W-:Y:S01]  /*59f0*/  @!P4 IADD3 R3, P0, PT, R32, 0x580, RZ ;  /* 0x000005802003c810 */ /* 0x002fe20007f1e0ff */
[----:B------:R-:W-:Y:S01]  /*5a00*/  VOTEU.ALL UP1, P4 ;  /* 0x0000000000ff7886 */ /* 0x000fe20002020000 */
[----:B------:R-:W-:Y:S01]  /*5a10*/  VOTEU.ALL UP2, P4 ;  /* 0x0000000000ff7886 */ /* 0x000fe20002040000 */
[----:B------:R-:W-:Y:S01]  /*5a20*/  UMOV UR14, 0x0 ;  /* 0x00000000000e7882 */ /* 0x000fe20000000000 */
[----:B------:R-:W-:Y:S01]  /*5a30*/  @!P4 R2UR UR9, R3 ;  /* 0x000000000309c2ca */ /* 0x000fe200000e0000 */
[----:B------:R-:W-:Y:S01]  /*5a40*/  @!P4 IMAD.X R0, RZ, RZ, R33, P0 ;  /* 0x000000ffff00c224 */ /* 0x000fe200000e0621 */
[----:B------:R-:W-:Y:S01]  /*5a50*/  @!UP1 UIADD3 UR18, UPT, UPT, UR50, 0x70, URZ ;  /* 0x0000007032129890 */ /* 0x000fe2000fffe0ff */
[----:B------:R-:W-:Y:S01]  /*5a60*/  ISETP.NE.AND P0, PT, R27, 0x2, PT ;  /* 0x000000021b00780c */ /* 0x000fe20003f05270 */
[----:B------:R-:W-:Y:S01]  /*5a70*/  @!UP1 UIADD3 UR16, UPT, UPT, UR6, 0x6200, URZ ;  /* 0x0000620006109890 */ /* 0x000fe2000fffe0ff */
[----:B------:R-:W-:Y:S01]  /*5a80*/  IMAD.IADD R20, R8, 0x1, R66 ;  /* 0x0000000108147824 */ /* 0x000fe200078e0242 */
[----:B------:R-:W-:Y:S01]  /*5a90*/  @!P4 R2UR UR8, R0 ;  /* 0x000000000008c2ca */ /* 0x000fe200000e0000 */
[----:B------:R-:W-:Y:S01]  /*5aa0*/  UMOV UR15, 0x10000000 ;  /* 0x10000000000f7882 */ /* 0x000fe20000000000 */
[----:B------:R-:W-:Y:S01]  /*5ab0*/  UMOV UR17, UR25 ;  /* 0x0000001900117c82 */ /* 0x000fe20008000000 */
[----:B------:R-:W-:Y:S01]  /*5ac0*/  UMOV UR19, UR51 ;  /* 0x0000003300137c82 */ /* 0x000fe20008000000 */
[----:B------:R-:W-:Y:S01]  /*5ad0*/  UMOV UR20, UR36 ;  /* 0x0000002400147c82 */ /* 0x000fe20008000000 */
[----:B------:R-:W-:Y:S01]  /*5ae0*/  @!UP1 UIADD3 UR10, UPT, UPT, UR50, 0xf0, URZ ;  /* 0x000000f0320a9890 */ /* 0x000fe2000fffe0ff */
[----:B------:R-:W-:Y:S01]  /*5af0*/  SEL R0, RZ, 0x1, P0 ;  /* 0x00000001ff007807 */ /* 0x000fe20000000000 */
[----:B------:R-:W-:Y:S01]  /*5b00*/  IMAD.U32 R10, RZ, RZ, UR9 ;  /* 0x00000009ff0a7e24 */ /* 0x000fe2000f8e00ff */
[----:B------:R-:W-:Y:S01]  /*5b10*/  UMOV UR9, UR25 ;  /* 0x0000001900097c82 */ /* 0x000fe20008000000 */
[----:B------:R-:W-:Y:S01]  /*5b20*/  UMOV UR11, UR51 ;  /* 0x00000033000b7c82 */ /* 0x000fe20008000000 */
[----:B------:R-:W-:Y:S01]  /*5b30*/  UMOV UR12, UR36 ;  /* 0x00000024000c7c82 */ /* 0x000fe20008000000 */
[----:B------:R-:W-:Y:S01]  /*5b40*/  @P3 R2UR UR36, R24 ;  /* 0x00000000182432ca */ /* 0x000fe200000e0000 */
[----:B------:R-:W-:Y:S01]  /*5b50*/  IMAD.IADD R21, R13, 0x1, R68 ;  /* 0x000000010d157824 */ /* 0x000fe200078e0244 */
[----:B------:R-:W-:Y:S01]  /*5b60*/  @!P4 R2UR UR22, R10 ;  /* 0x000000000a16c2ca */ /* 0x000fe200000e0000 */
[----:B------:R-:W-:Y:S01]  /*5b70*/  IMAD.U32 R11, RZ, RZ, UR8 ;  /* 0x00000008ff0b7e24 */ /* 0x000fe2000f8e00ff */
[----:B------:R-:W-:Y:S01]  /*5b80*/  @!UP1 UIADD3 UR8, UPT, UPT, UR6, 0x7200, URZ ;  /* 0x0000720006089890 */ /* 0x000fe2000fffe0ff */
[----:B------:R-:W-:Y:S01]  /*5b90*/  LOP3.LUT R25, R25, R0, RZ, 0x3c, !PT ;  /* 0x0000000019197212 */ /* 0x000fe200078e3cff */
[----:B------:R-:W-:Y:S01]  /*5ba0*/  VOTEU.ALL UP1, P4 ;  /* 0x0000000000ff7886 */ /* 0x000fe20002020000 */
[----:B------:R-:W-:Y:S02]  /*5bb0*/  SEL R27, R27, RZ, P0 ;  /* 0x000000ff1b1b7207 */ /* 0x000fe40000000000 */
[----:B------:R-:W-:Y:S11]  /*5bc0*/  @!P4 R2UR UR23, R11 ;  /* 0x000000000b17c2ca */ /* 0x000ff600000e0000 */
[----:B------:R-:W-:Y:S02]  /*5bd0*/  @!UPT UIADD3 URZ, UPT, UPT, URZ, URZ, URZ ;  /* 0x000000fffffff290 */ /* 0x000fe4000fffe0ff */
[----:B------:R2:W-:Y:S01]  /*5be0*/  @!UP2 UTMALDG.3D [UR16], [UR22], desc[UR14] ;  /* 0x00000e101600a5b4 */ /* 0x0005e20008011000 */
[----:B------:R2:W-:Y:S01]  /*5bf0*/  @!UP1 UTMALDG.3D [UR8], [UR22], desc[UR14] ;  /* 0x00000e08160095b4 */ /* 0x0005e20008011000 */
[----:B------:R2:W-:Y:S01]  /*5c00*/  @!P4 SYNCS.ARRIVE.TRANS64.RED.A0TR RZ, [UR6+0x48], R23 ;  /* 0x00004817ffffc9a7 */ /* 0x0005e20008300406 */
[----:B------:R-:W-:Y:S01]  /*5c10*/  UPLOP3.LUT UP1, UPT, UPT, UPT, UPT, 0x80, 0x8 ;  /* 0x000000000008789c */ /* 0x000fe20003f2f070 */
[----:B------:R-:W-:Y:S01]  /*5c20*/  SYNCS.ARRIVE.TRANS64.RED.A1T0 RZ, [UR13], RZ ;  /* 0x000000ffffff79a7 */ /* 0x000fe2000810040d */
[----:B------:R-:W-:Y:S09]  /*5c30*/  @P3 BRA `(.L_x_99) ;  /* 0xffffffe800483947 */ /* 0x000ff2000383ffff */
[----:B------:R-:W1:Y:S02]  /*5c40*/  SYNCS.PHASECHK.TRANS64.TRYWAIT P0, [UR6+0x50], R12 ;  /* 0x0000500cff0075a7 */ /* 0x000e640008001106 */
[----:B-1----:R-:W-:Y:S05]  /*5c50*/  @!P0 BRA `(.L_x_100) ;  /* 0x0000006c00008947 */ /* 0x002fea0003800000 */
.L_x_231:
[----:B------:R-:W4:Y:S02]  /*5c60*/  SYNCS.PHASECHK.TRANS64.TRYWAIT P0, [UR6+0x58], R12 ;  /* 0x0000580cff0075a7 */ /* 0x000f240008001106 */
[----:B----4-:R-:W-:Y:S05]  /*5c70*/  @!P0 BRA `(.L_x_101) ;  /* 0x0000006c00108947 */ /* 0x010fea0003800000 */
.L_x_233:
[----:B------:R-:W4:Y:S01]  /*5c80*/  SYNCS.PHASECHK.TRANS64.TRYWAIT P0, [UR6+0x60], R12 ;  /* 0x0000600cff0075a7 */ /* 0x000f220008001106 */
[----:B------:R-:W-:Y:S01]  /*5c90*/  HFMA2 R0, -RZ, RZ, 0, 5.9604644775390625e-08 ;  /* 0x00000001ff007431 */ /* 0x000fe200000001ff */
[----:B----4-:R-:W-:Y:S06]  /*5ca0*/  @!P0 BRA `(.L_x_102) ;  /* 0x0000006c001c8947 */ /* 0x010fec0003800000 */
.L_x_235:
[----:B------:R-:W-:Y:S02]  /*5cb0*/  MOV R2, UR6 ;  /* 0x0000000600027c02 */ /* 0x000fe40008000f00 */
[----:B-1----:R-:W-:-:S07]  /*5cc0*/  SHF.L.U32 R3, R0, 0x1f, RZ ;  /* 0x0000001f00037819 */ /* 0x002fce00000006ff */
.L_x_103:
[----:B-1----:R1:W4:Y:S02]  /*5cd0*/  SYNCS.PHASECHK.TRANS64.TRYWAIT P0, [R2+URZ+0x68], R3 ;  /* 0x00006803020075a7 */ /* 0x00232400080011ff */
[----:B----4-:R-:W-:Y:S05]  /*5ce0*/  @!P0 NANOSLEEP.SYNCS 0x989680 ;  /* 0x009896800000895d */ /* 0x010fea0003900000 */
[----:B------:R-:W4:Y:S02]  /*5cf0*/  @!P0 SYNCS.PHASECHK.TRANS64 P0, [R2+URZ+0x68], R3 ;  /* 0x00006803020085a7 */ /* 0x000f2400080010ff */
[----:B--2-4-:R-:W-:Y:S05]  /*5d00*/  @P0 EXIT ;  /* 0x000000000000094d */ /* 0x014fea0003800000 */
[----:B------:R-:W-:Y:S05]  /*5d10*/  BRA `(.L_x_103) ;  /* 0xfffffffc00ec7947 */ /* 0x000fea000383ffff */
.L_x_84:
[----:B------:R-:W-:-:S06]  /*5d20*/  UISETP.GE.AND UP1, UPT, UR10, 0x4, UPT ;  /* 0x000000040a00788c */ /* 0x000fcc000bf26270 */
[----:B------:R-:W-:-:S13]  /*5d30*/  PLOP3.LUT P0, PT, PT, PT, UP1, 0x80, 0x8 ;  /* 0x000000000008781c */ /* 0x000fda0003f0f018 */
[----:B------:R-:W-:Y:S05]  /*5d40*/  @!P0 EXIT ;  /* 0x000000000000894d */ /* 0x000fea0003800000 */
[----:B------:R-:W-:Y:S01]  /*5d50*/  BAR.SYNC.DEFER_BLOCKING 0x6, 0xa0 ;  /* 0x0182800000007b1d */ /* 0x000fe20000010000 */
[C---:B------:R-:W-:Y:S01]  /*5d60*/  IMAD.SHL.U32 R4, R80.reuse, 0x10, RZ ;  /* 0x0000001050047824 */ /* 0x040fe200078e00ff */
[C---:B------:R-:W-:Y:S01]  /*5d70*/  LOP3.LUT R81, R80.reuse, 0x60, RZ, 0xc0, !PT ;  /* 0x0000006050517812 */ /* 0x040fe200078ec0ff */
[C---:B------:R-:W-:Y:S01]  /*5d80*/  IMAD.SHL.U32 R3, R80.reuse, 0x2, RZ ;  /* 0x0000000250037824 */ /* 0x040fe200078e00ff */
[----:B------:R-:W-:Y:S01]  /*5d90*/  LOP3.LUT R78, R80, 0x2, RZ, 0xc0, !PT ;  /* 0x00000002504e7812 */ /* 0x000fe200078ec0ff */
[----:B------:R-:W-:Y:S01]  /*5da0*/  IMAD.SHL.U32 R5, R72, 0x200, RZ ;  /* 0x0000020048057824 */ /* 0x000fe200078e00ff */
[----:B------:R-:W-:Y:S02]  /*5db0*/  UMOV UR49, 0x400 ;  /* 0x0000040000317882 */ /* 0x000fe40000000000 */
[----:B------:R-:W1:Y:S01]  /*5dc0*/  LDC R71, c[0x0][0x370] ;  /* 0x0000dc00ff477b82 */ /* 0x000e620000000800 */
[----:B------:R-:W-:Y:S01]  /*5dd0*/  ULEA UR49, UR37, UR49, 0x18 ;  /* 0x0000003125317291 */ /* 0x000fe2000f8ec0ff */
[----:B------:R-:W-:Y:S01]  /*5de0*/  LOP3.LUT R2, R4, 0x590, RZ, 0xc0, !PT ;  /* 0x0000059004027812 */ /* 0x000fe200078ec0ff */
[----:B------:R-:W-:Y:S01]  /*5df0*/  IMAD.U32 R33, R80, 0x10000, RZ ;  /* 0x0001000050217824 */ /* 0x000fe200078e00ff */
[----:B------:R-:W-:Y:S01]  /*5e00*/  LOP3.LUT R4, R4, 0x60, RZ, 0xc0, !PT ;  /* 0x0000006004047812 */ /* 0x000fe200078ec0ff */
[----:B------:R-:W-:Y:S01]  /*5e10*/  UIADD3 UR4, UPT, UPT, UR49, 0x200, URZ ;  /* 0x0000020031047890 */ /* 0x000fe2000fffe0ff */
[----:B------:R-:W-:Y:S01]  /*5e20*/  LOP3.LUT R2, R2, 0x200, R5, 0xf8, !PT ;  /* 0x0000020002027812 */ /* 0x000fe200078ef805 */
[----:B------:R-:W-:Y:S01]  /*5e30*/  IMAD.MOV.U32 R30, RZ, RZ, RZ ;  /* 0x000000ffff1e7224 */ /* 0x000fe200078e00ff */
[----:B------:R-:W2:Y:S01]  /*5e40*/  LDC R28, c[0x0][0xb0c] ;  /* 0x0002c300ff1c7b82 */ /* 0x000ea20000000800 */
[----:B------:R-:W-:Y:S01]  /*5e50*/  LOP3.LUT R3, R4, 0xc, R3, 0xf8, !PT ;  /* 0x0000000c04037812 */ /* 0x000fe200078ef803 */
[----:B------:R-:W-:Y:S01]  /*5e60*/  IMAD.MOV.U32 R76, RZ, RZ, RZ ;  /* 0x000000ffff4c7224 */ /* 0x000fe200078e00ff */
[----:B------:R-:W-:Y:S01]  /*5e70*/  SHF.L.U32 R4, R72, 0x15, RZ ;  /* 0x0000001548047819 */ /* 0x000fe200000006ff */
[----:B------:R-:W-:Y:S01]  /*5e80*/  IMAD.U32 R73, RZ, RZ, UR4 ;  /* 0x00000004ff497e24 */ /* 0x000fe2000f8e00ff */
[----:B------:R-:W-:Y:S01]  /*5e90*/  LOP3.LUT R2, R2, R3, RZ, 0xfc, !PT ;  /* 0x0000000302027212 */ /* 0x000fe200078efcff */
[----:B------:R-:W-:Y:S01]  /*5ea0*/  IMAD.MOV.U32 R75, RZ, RZ, RZ ;  /* 0x000000ffff4b7224 */ /* 0x000fe200078e00ff */
[----:B------:R-:W-:Y:S01]  /*5eb0*/  LOP3.LUT R4, R4, 0x200000, RZ, 0xc0, !PT ;  /* 0x0020000004047812 */ /* 0x000fe200078ec0ff */
[----:B------:R-:W3:Y:S01]  /*5ec0*/  LDC R69, c[0x0][0xb20] ;  /* 0x0002c800ff457b82 */ /* 0x000ee20000000800 */
[----:B------:R-:W4:Y:S01]  /*5ed0*/  LDS R0, [UR49+0x130] ;  /* 0x00013031ff007984 */ /* 0x000f220008000800 */
[----:B------:R-:W-:Y:S01]  /*5ee0*/  LOP3.LUT R80, R80, 0x4, RZ, 0xc0, !PT ;  /* 0x0000000450507812 */ /* 0x000fe200078ec0ff */
[----:B------:R-:W1:Y:S01]  /*5ef0*/  LDCU.64 UR52, c[0x0][0x348] ;  /* 0x00006900ff3477ac */ /* 0x000e620008000a00 */
[----:B------:R-:W-:-:S02]  /*5f00*/  LOP3.LUT R33, R4, 0x400000, R33, 0xf8, !PT ;  /* 0x0040000004217812 */ /* 0x000fc400078ef821 */
[----:B------:R-:W-:Y:S01]  /*5f10*/  LEA R79, R2, R73, 0x2 ;  /* 0x00000049024f7211 */ /* 0x000fe200078e10ff */
[----:B------:R-:W1:Y:S01]  /*5f20*/  LDCU.64 UR44, c[0x0][0x888] ;  /* 0x00011100ff2c77ac */ /* 0x000e620008000a00 */
[----:B------:R-:W1:Y:S01]  /*5f30*/  LDC R27, c[0x0][0xb30] ;  /* 0x0002cc00ff1b7b82 */ /* 0x000e620000000800 */
[----:B------:R-:W-:Y:S02]  /*5f40*/  MOV R84, RZ ;  /* 0x000000ff00547202 */ /* 0x000fe40000000f00 */
[--C-:B------:R-:W-:Y:S01]  /*5f50*/  IMAD R78, R78, -0x10, R79.reuse ;  /* 0xfffffff04e4e7824 */ /* 0x100fe200078e024f */
[----:B------:R-:W1:Y:S01]  /*5f60*/  LDCU.64 UR46, c[0x0][0x890] ;  /* 0x00011200ff2e77ac */ /* 0x000e620008000a00 */
[----:B------:R-:W-:-:S03]  /*5f70*/  IMAD R77, R80, -0x10, R79 ;  /* 0xfffffff0504d7824 */ /* 0x000fc600078e024f */
[----:B------:R-:W1:Y:S01]  /*5f80*/  LDC.64 R64, c[0x0][0xb10] ;  /* 0x0002c400ff407b82 */ /* 0x000e620000000a00 */
[----:B------:R-:W-:Y:S01]  /*5f90*/  UMOV UR50, URZ ;  /* 0x000000ff00327c82 */ /* 0x000fe20008000000 */
[----:B------:R-:W-:-:S06]  /*5fa0*/  UMOV UR51, URZ ;  /* 0x000000ff00337c82 */ /* 0x000fcc0008000000 */
[----:B------:R-:W1:Y:S08]  /*5fb0*/  LDC.64 R24, c[0x0][0xb18] ;  /* 0x0002c600ff187b82 */ /* 0x000e700000000a00 */
[----:B------:R-:W1:Y:S08]  /*5fc0*/  LDC.64 R22, c[0x0][0xb28] ;  /* 0x0002ca00ff167b82 */ /* 0x000e700000000a00 */
[----:B------:R-:W1:Y:S01]  /*5fd0*/  LDC.64 R62, c[0x0][0x8b0] ;  /* 0x00022c00ff3e7b82 */ /* 0x000e620000000a00 */
[----:B----4-:R-:W-:-:S07]  /*5fe0*/  IMAD.IADD R33, R0, 0x1, R33 ;  /* 0x0000000100217824 */ /* 0x010fce00078e0221 */
[----:B------:R-:W4:Y:S08]  /*5ff0*/  LDC.64 R60, c[0x0][0x8a8] ;  /* 0x00022a00ff3c7b82 */ /* 0x000f300000000a00 */
[----:B--23--:R-:W1:Y:S02]  /*6000*/  LDC R70, c[0x0][0x374] ;  /* 0x0000dd00ff467b82 */ /* 0x00ce640000000800 */
.L_x_179:
[C---:B------:R-:W-:Y:S02]  /*6010*/  LEA R0, R84.reuse, UR49, 0x3 ;  /* 0x0000003154007c11 */ /* 0x040fe4000f8e18ff */
[----:B------:R-:W-:Y:S02]  /*6020*/  SHF.L.U32 R3, R75, 0x1f, RZ ;  /* 0x0000001f4b037819 */ /* 0x000fe400000006ff */
[----:B-1----:R-:W-:Y:S02]  /*6030*/  LEA R16, R84, UR49, 0x4 ;  /* 0x0000003154107c11 */ /* 0x002fe4000f8e20ff */
[----:B------:R-:W2:Y:S02]  /*6040*/  SYNCS.PHASECHK.TRANS64.TRYWAIT P0, [R0+URZ+0x80], R3 ;  /* 0x00008003000075a7 */ /* 0x000ea400080011ff */
[----:B--23--:R-:W-:Y:S05]  /*6050*/  @!P0 BRA `(.L_x_104) ;  /* 0x0000006800488947 */ /* 0x00cfea0003800000 */
.L_x_236:
[----:B------:R-:W3:Y:S01]  /*6060*/  LDC.64 R12, c[0x0][0xb10] ;  /* 0x0002c400ff0c7b82 */ /* 0x000ee20000000a00 */
[----:B------:R-:W4:Y:S01]  /*6070*/  LDS.128 R16, [R16+0x110] ;  /* 0x0001100010107984 */ /* 0x000f220000000c00 */
[----:B-1----:R-:W-:Y:S01]  /*6080*/  ISETP.NE.AND P1, PT, R27, 0x1, PT ;  /* 0x000000011b00780c */ /* 0x002fe20003f25270 */
[----:B--2---:R-:W-:Y:S01]  /*6090*/  VIADD R0, R0, 0x90 ;  /* 0x0000009000007836 */ /* 0x004fe20000000000 */
[----:B------:R-:W-:Y:S04]  /*60a0*/  ISETP.GE.AND P0, PT, R26, 0x1, PT ;  /* 0x000000011a00780c */ /* 0x000fe80003f06270 */
[----:B------:R-:W1:Y:S01]  /*60b0*/  LDC.64 R10, c[0x0][0xb18] ;  /* 0x0002c600ff0a7b82 */ /* 0x000e620000000a00 */
[----:B------:R-:W-:Y:S01]  /*60c0*/  PRMT R0, RZ, 0x654, R0 ;  /* 0x00000654ff007816 */ /* 0x000fe20000000000 */
[----:B------:R-:W-:Y:S01]  /*60d0*/  @!PT LDS RZ, [RZ] ;  /* 0x00000000fffff984 */ /* 0x000fe20000000800 */
[----:B------:R-:W-:Y:S01]  /*60e0*/  @!PT LDS RZ, [RZ] ;  /* 0x00000000fffff984 */ /* 0x000fe20000000800 */
[----:B------:R-:W-:Y:S01]  /*60f0*/  @!PT LDS RZ, [RZ] ;  /* 0x00000000fffff984 */ /* 0x000fe20000000800 */
[----:B------:R-:W-:Y:S01]  /*6100*/  @!PT LDS RZ, [RZ] ;  /* 0x00000000fffff984 */ /* 0x000fe20000000800 */
[----:B------:R2:W-:Y:S06]  /*6110*/  MEMBAR.ALL.CTA ;  /* 0x0000000000007992 */ /* 0x0005ec0000008000 */
[----:B--2---:R-:W2:Y:S01]  /*6120*/  FENCE.VIEW.ASYNC.S ;  /* 0x00000000000073c6 */ /* 0x004ea20000000000 */
[----:B------:R-:W1:Y:S08]  /*6130*/  @!P1 LDC R14, c[0x0][0xb20] ;  /* 0x0002c800ff0e9b82 */ /* 0x000e700000000800 */
[----:B------:R-:W1:Y:S01]  /*6140*/  @!P1 LDC R9, c[0x0][0xb0c] ;  /* 0x0002c300ff099b82 */ /* 0x000e620000000800 */
[----:B--2---:R2:W-:Y:S01]  /*6150*/  SYNCS.ARRIVE.TRANS64.RED.A1T0 RZ, [R0+URZ], RZ ;  /* 0x000000ff00ff79a7 */ /* 0x0045e200081004ff */
[----:B----4-:R-:W-:Y:S04]  /*6160*/  LOP3.LUT P4, RZ, R18, 0x1, RZ, 0xc0, !PT ;  /* 0x0000000112ff7812 */ /* 0x010fe8000788c0ff */
[----:B------:R-:W-:Y:S09]  /*6170*/  P2R R82, PR, RZ, 0x10 ;  /* 0x00000010ff527803 */ /* 0x000ff20000000000 */
[----:B------:R-:W-:Y:S02]  /*6180*/  @P4 MOV R31, R16 ;  /* 0x00000010001f4202 */ /* 0x000fe40000000f00 */
[----:B------:R-:W-:Y:S01]  /*6190*/  @P4 LOP3.LUT R29, R17, 0xffff, RZ, 0xc0, !PT ;  /* 0x0000ffff111d4812 */ /* 0x000fe200078ec0ff */
[----:B--23--:R-:W-:Y:S06]  /*61a0*/  @!P0 BRA `(.L_x_105) ;  /* 0x0000000000a48947 */ /* 0x00cfec0003800000 */
[----:B------:R-:W-:Y:S01]  /*61b0*/  IMAD.HI.U32 R36, R70, R25, RZ ;  /* 0x0000001946247227 */ /* 0x000fe200078e00ff */
[----:B------:R-:W-:Y:S02]  /*61c0*/  ISETP.NE.AND P0, PT, R24, 0x1, PT ;  /* 0x000000011800780c */ /* 0x000fe40003f05270 */
[----:B------:R-:W-:Y:S01]  /*61d0*/  ISETP.NE.AND P2, PT, R26, 0x1, PT ;  /* 0x000000011a00780c */ /* 0x000fe20003f45270 */
[-C--:B------:R-:W-:Y:S01]  /*61e0*/  IMAD.HI.U32 R34, R71, R64.reuse, RZ ;  /* 0x0000004047227227 */ /* 0x080fe200078e00ff */
[----:B------:R-:W-:Y:S02]  /*61f0*/  SHF.R.U32.HI R37, RZ, R69, R36 ;  /* 0x00000045ff257219 */ /* 0x000fe40000011624 */
[----:B------:R-:W-:Y:S01]  /*6200*/  ISETP.NE.AND P3, PT, R28, 0x1, PT ;  /* 0x000000011c00780c */ /* 0x000fe20003f65270 */
[----:B------:R-:W-:Y:S01]  /*6210*/  IMAD.HI.U32 R40, R29, R25, RZ ;  /* 0x000000191d287227 */ /* 0x000fe200078e00ff */
[----:B------:R-:W-:Y:S02]  /*6220*/  SHF.R.U32.HI R34, RZ, R65, R34 ;  /* 0x00000041ff227219 */ /* 0x000fe40000011622 */
[----:B------:R-:W-:Y:S01]  /*6230*/  SEL R3, R70, R37, !P0 ;  /* 0x0000002546037207 */ /* 0x000fe20004000000 */
[----:B------:R-:W-:Y:S01]  /*6240*/  IMAD.HI.U32 R38, R31, R64, RZ ;  /* 0x000000401f267227 */ /* 0x000fe200078e00ff */
[----:B------:R-:W-:Y:S03]  /*6250*/  SEL R7, R71, R34, !P3 ;  /* 0x0000002247077207 */ /* 0x000fe60005800000 */
[-C--:B------:R-:W-:Y:S01]  /*6260*/  IMAD.HI.U32 R34, R3, R22.reuse, RZ ;  /* 0x0000001603227227 */ /* 0x080fe200078e00ff */
[----:B------:R-:W-:Y:S03]  /*6270*/  SHF.R.U32.HI R38, RZ, R65, R38 ;  /* 0x00000041ff267219 */ /* 0x000fe60000011626 */
[----:B------:R-:W-:Y:S01]  /*6280*/  IMAD.HI.U32 R36, R7, R22, RZ ;  /* 0x0000001607247227 */ /* 0x000fe200078e00ff */
[----:B------:R-:W-:Y:S02]  /*6290*/  @P2 SHF.R.U32.HI R3, RZ, R23, R34 ;  /* 0x00000017ff032219 */ /* 0x000fe40000011622 */
[----:B------:R-:W-:Y:S02]  /*62a0*/  SHF.R.U32.HI R34, RZ, R69, R40 ;  /* 0x00000045ff227219 */ /* 0x000fe40000011628 */
[----:B------:R-:W-:Y:S01]  /*62b0*/  @P2 SHF.R.U32.HI R7, RZ, R23, R36 ;  /* 0x00000017ff072219 */ /* 0x000fe20000011624 */
[C---:B------:R-:W-:Y:S01]  /*62c0*/  IMAD R2, R26.reuse, R3, RZ ;  /* 0x000000031a027224 */ /* 0x040fe200078e02ff */
[----:B------:R-:W-:Y:S02]  /*62d0*/  SEL R5, R29, R34, !P0 ;  /* 0x000000221d057207 */ /* 0x000fe40004000000 */
[----:B------:R-:W-:Y:S01]  /*62e0*/  SEL R3, R31, R38, !P3 ;  /* 0x000000261f037207 */ /* 0x000fe20005800000 */
[----:B------:R-:W-:Y:S01]  /*62f0*/  IMAD R4, R26, R7, RZ ;  /* 0x000000071a047224 */ /* 0x000fe200078e02ff */
[C---:B------:R-:W-:Y:S01]  /*6300*/  ISETP.GE.AND P0, PT, R5.reuse, R2, PT ;  /* 0x000000020500720c */ /* 0x040fe20003f06270 */
[----:B------:R-:W-:Y:S03]  /*6310*/  IMAD.HI.U32 R6, R5, R22, RZ ;  /* 0x0000001605067227 */ /* 0x000fe600078e00ff */
[----:B------:R-:W-:Y:S01]  /*6320*/  ISETP.GE.OR P0, PT, R3, R4, P0 ;  /* 0x000000040300720c */ /* 0x000fe20000706670 */
[----:B------:R-:W-:Y:S01]  /*6330*/  IMAD.MOV R4, RZ, RZ, -R3 ;  /* 0x000000ffff047224 */ /* 0x000fe200078e0a03 */
[-C--:B------:R-:W-:Y:S03]  /*6340*/  SHF.R.U32.HI R6, RZ, R23.reuse, R6 ;  /* 0x00000017ff067219 */ /* 0x080fe60000011606 */
[----:B------:R-:W-:Y:S01]  /*6350*/  IMAD R31, R28, R4, R31 ;  /* 0x000000041c1f7224 */ /* 0x000fe200078e021f */
[----:B------:R-:W-:Y:S05]  /*6360*/  SEL R15, R5, R6, !P2 ;  /* 0x00000006050f7207 */ /* 0x000fea0005000000 */
[----:B------:R-:W-:Y:S02]  /*6370*/  IMAD.MOV R6, RZ, RZ, -R15 ;  /* 0x000000ffff067224 */ /* 0x000fe400078e0a0f */
[C---:B------:R-:W-:Y:S04]  /*6380*/  @!P0 IMAD.HI.U32 R2, R3.reuse, R22, RZ ;  /* 0x0000001603028227 */ /* 0x040fe800078e00ff */
[----:B------:R-:W-:Y:S01]  /*6390*/  IMAD R6, R26, R6, R5 ;  /* 0x000000061a067224 */ /* 0x000fe200078e0205 */
[----:B------:R-:W-:Y:S04]  /*63a0*/  @!P0 SHF.R.U32.HI R2, RZ, R23, R2 ;  /* 0x00000017ff028219 */ /* 0x000fe80000011602 */
[----:B------:R-:W-:Y:S02]  /*63b0*/  @!P0 SEL R0, R3, R2, !P2 ;  /* 0x0000000203008207 */ /* 0x000fe40005000000 */
[----:B------:R-:W-:Y:S02]  /*63c0*/  IADD3 R2, PT, PT, -R5, RZ, RZ ;  /* 0x000000ff05027210 */ /* 0x000fe40007ffe1ff */
[----:B------:R-:W-:Y:S01]  /*63d0*/  @!P0 IADD3 R8, PT, PT, R15, -R0, RZ ;  /* 0x800000000f088210 */ /* 0x000fe20007ffe0ff */
[----:B------:R-:W-:Y:S02]  /*63e0*/  @!P0 IMAD R0, R7, R6, R0 ;  /* 0x0000000607008224 */ /* 0x000fe400078e0200 */
[----:B------:R-:W-:Y:S02]  /*63f0*/  IMAD R29, R24, R2, R29 ;  /* 0x00000002181d7224 */ /* 0x000fe400078e021d */
[----:B------:R-:W-:Y:S02]  /*6400*/  @!P0 IMAD R5, R8, R26, R3 ;  /* 0x0000001a08058224 */ /* 0x000fe400078e0203 */
[----:B------:R-:W-:Y:S04]  /*6410*/  @!P0 IMAD.MOV.U32 R3, RZ, RZ, R0 ;  /* 0x000000ffff038224 */ /* 0x000fe800078e0000 */
[----:B------:R-:W-:Y:S02]  /*6420*/  IMAD R31, R3, R28, R31 ;  /* 0x0000001c031f7224 */ /* 0x000fe400078e021f */
[----:B------:R-:W-:Y:S07]  /*6430*/  IMAD R29, R5, R24, R29 ;  /* 0x00000018051d7224 */ /* 0x000fee00078e021d */
.L_x_105:
[----:B-1----:R-:W-:Y:S01]  /*6440*/  @!P1 ISETP.NE.AND P0, PT, R10, 0x1, PT ;  /* 0x000000010a00980c */ /* 0x002fe20003f05270 */
[----:B------:R-:W-:Y:S01]  /*6450*/  @!P1 IMAD.HI.U32 R3, R29, R11, RZ ;  /* 0x0000000b1d039227 */ /* 0x000fe200078e00ff */
[----:B------:R-:W-:Y:S01]  /*6460*/  R2UR UR42, R21 ;  /* 0x00000000152a72ca */ /* 0x000fe200000e0000 */
[----:B------:R-:W-:Y:S01]  /*6470*/  BSSY.RECONVERGENT B6, `(.L_x_106) ;  /* 0x0000031000067945 */ /* 0x000fe20003800200 */
[----:B------:R-:W-:Y:S01]  /*6480*/  R2UR UR41, R20 ;  /* 0x00000000142972ca */ /* 0x000fe200000e0000 */
[----:B------:R-:W-:Y:S01]  /*6490*/  @!P1 IMAD.HI.U32 R0, R31, R12, RZ ;  /* 0x0000000c1f009227 */ /* 0x000fe200078e00ff */
[----:B------:R-:W-:Y:S02]  /*64a0*/  @!P1 SHF.R.U32.HI R2, RZ, R14, R3 ;  /* 0x0000000eff029219 */ /* 0x000fe40000011603 */
[----:B------:R-:W-:Y:S01]  /*64b0*/  @!P1 ISETP.NE.AND P2, PT, R9, 0x1, PT ;  /* 0x000000010900980c */ /* 0x000fe20003f45270 */
[----:B------:R-:W-:Y:S01]  /*64c0*/  VIADD R84, R84, 0x1 ;  /* 0x0000000154547836 */ /* 0x000fe20000000000 */
[----:B------:R-:W-:Y:S02]  /*64d0*/  @!P1 SEL R2, R29, R2, !P0 ;  /* 0x000000021d029207 */ /* 0x000fe40004000000 */
[----:B------:R-:W-:Y:S02]  /*64e0*/  @!P1 SHF.R.U32.HI R0, RZ, R13, R0 ;  /* 0x0000000dff009219 */ /* 0x000fe40000011600 */
[----:B------:R-:W-:Y:S01]  /*64f0*/  LOP3.LUT P0, RZ, R73, 0x1b0, RZ, 0xc0, !PT ;  /* 0x000001b049ff7812 */ /* 0x000fe2000780c0ff */
[----:B------:R-:W-:Y:S01]  /*6500*/  USHF.L.U32 UR42, UR42, 0x6, URZ ;  /* 0x000000062a2a7899 */ /* 0x000fe200080006ff */
[----:B------:R-:W-:Y:S01]  /*6510*/  @!P1 SEL R3, R31, R0, !P2 ;  /* 0x000000001f039207 */ /* 0x000fe20005000000 */
[----:B------:R-:W-:Y:S01]  /*6520*/  USHF.L.U32 UR41, UR41, 0x8, URZ ;  /* 0x0000000829297899 */ /* 0x000fe200080006ff */
[----:B------:R-:W-:Y:S03]  /*6530*/  @P4 SHF.R.U32.HI R74, RZ, 0x10, R17 ;  /* 0x00000010ff4a4819 */ /* 0x000fe60000011611 */
[----:B------:R-:W-:Y:S02]  /*6540*/  @!P1 IMAD.IADD R0, R2, 0x1, -R3 ;  /* 0x0000000102009824 */ /* 0x000fe400078e0a03 */
[----:B------:R-:W-:Y:S02]  /*6550*/  @!P1 IMAD.IADD R2, R3, 0x1, -R2 ;  /* 0x0000000103029824 */ /* 0x000fe400078e0a02 */
[----:B------:R-:W-:Y:S02]  /*6560*/  @!P1 IMAD R31, R0, R9, R31 ;  /* 0x00000009001f9224 */ /* 0x000fe400078e021f */
[----:B------:R-:W-:Y:S01]  /*6570*/  @!P1 IMAD R29, R2, R10, R29 ;  /* 0x0000000a021d9224 */ /* 0x000fe200078e021d */
[----:B------:R-:W-:Y:S06]  /*6580*/  @!P0 BRA `(.L_x_107) ;  /* 0x00000000007c8947 */ /* 0x000fec0003800000 */
[----:B------:R-:W1:Y:S01]  /*6590*/  LDCU.64 UR8, c[0x4][0x80] ;  /* 0x01001000ff0877ac */ /* 0x000e620008000a00 */
[----:B------:R-:W-:Y:S01]  /*65a0*/  MOV R2, 0x0 ;  /* 0x0000000000027802 */ /* 0x000fe20000000f00 */
[----:B------:R-:W-:Y:S02]  /*65b0*/  HFMA2 R12, -RZ, RZ, 0, 5.9604644775390625e-08 ;  /* 0x00000001ff0c7431 */ /* 0x000fe400000001ff */
[----:B------:R-:W-:Y:S01]  /*65c0*/  IMAD.MOV.U32 R8, RZ, RZ, 0x70 ;  /* 0x00000070ff087424 */ /* 0x000fe200078e00ff */
[----:B------:R2:W3:Y:S01]  /*65d0*/  LDC.64 R14, c[0x4][R2] ;  /* 0x01000000020e7b82 */ /* 0x0004e20000000a00 */
[----:B------:R-:W4:Y:S01]  /*65e0*/  LDCU.64 UR6, c[0x4][0x88] ;  /* 0x01001100ff0677ac */ /* 0x000f220008000a00 */
[----:B------:R-:W-:Y:S01]  /*65f0*/  IMAD.MOV.U32 R13, RZ, RZ, RZ ;  /* 0x000000ffff0d7224 */ /* 0x000fe200078e00ff */
[----:B------:R-:W2:Y:S01]  /*6600*/  LDCU.64 UR4, c[0x4][0x8] ;  /* 0x01000100ff0477ac */ /* 0x000ea20008000a00 */
[----:B-1----:R-:W-:Y:S01]  /*6610*/  MOV R5, UR9 ;  /* 0x0000000900057c02 */ /* 0x002fe20008000f00 */
[----:B------:R-:W-:Y:S01]  /*6620*/  IMAD.U32 R4, RZ, RZ, UR8 ;  /* 0x00000008ff047e24 */ /* 0x000fe2000f8e00ff */
[----:B----4-:R-:W-:Y:S01]  /*6630*/  MOV R7, UR7 ;  /* 0x0000000700077c02 */ /* 0x010fe20008000f00 */
[----:B------:R-:W-:Y:S01]  /*6640*/  IMAD.U32 R6, RZ, RZ, UR6 ;  /* 0x00000006ff067e24 */ /* 0x000fe2000f8e00ff */
[----:B--2---:R-:W-:Y:S01]  /*6650*/  MOV R11, UR5 ;  /* 0x00000005000b7c02 */ /* 0x004fe20008000f00 */
[----:B------:R-:W-:Y:S02]  /*6660*/  IMAD.U32 R10, RZ, RZ, UR4 ;  /* 0x00000004ff0a7e24 */ /* 0x000fe4000f8e00ff */
[----:B------:R-:W-:Y:S07]  /*6670*/  LEPC R20, `(.L_x_108) ;  /* 0x000000001014794e */ /* 0x000fee0000000000 */
[----:B---3-5:R-:W-:Y:S05]  /*6680*/  CALL.ABS.NOINC R14 ;  /* 0x000000000e007343 */ /* 0x028fea0003c00000 */
.L_x_108:
[----:B------:R-:W1:Y:S01]  /*6690*/  LDCU.64 UR8, c[0x4][0x80] ;  /* 0x01001000ff0877ac */ /* 0x000e620008000a00 */
[----:B------:R-:W2:Y:S01]  /*66a0*/  LDC.64 R2, c[0x4][R2] ;  /* 0x0100000002027b82 */ /* 0x000ea20000000a00 */
[----:B------:R-:W-:Y:S02]  /*66b0*/  HFMA2 R12, -RZ, RZ, 0, 5.9604644775390625e-08 ;  /* 0x00000001ff0c7431 */ /* 0x000fe400000001ff */
[----:B------:R-:W-:Y:S02]  /*66c0*/  IMAD.MOV.U32 R8, RZ, RZ, 0x70 ;  /* 0x00000070ff087424 */ /* 0x000fe400078e00ff */
[----:B------:R-:W-:Y:S01]  /*66d0*/  IMAD.MOV.U32 R13, RZ, RZ, RZ ;  /* 0x000000ffff0d7224 */ /* 0x000fe200078e00ff */
[----:B------:R-:W3:Y:S01]  /*66e0*/  LDCU.64 UR6, c[0x4][0x88] ;  /* 0x01001100ff0677ac */ /* 0x000ee20008000a00 */
[----:B------:R-:W4:Y:S01]  /*66f0*/  LDCU.64 UR4, c[0x4][0x8] ;  /* 0x01000100ff0477ac */ /* 0x000f220008000a00 */
[----:B-1----:R-:W-:Y:S02]  /*6700*/  MOV R4, UR8 ;  /* 0x0000000800047c02 */ /* 0x002fe40008000f00 */
[----:B------:R-:W-:Y:S02]  /*6710*/  MOV R5, UR9 ;  /* 0x0000000900057c02 */ /* 0x000fe40008000f00 */
[----:B---3--:R-:W-:Y:S01]  /*6720*/  MOV R7, UR7 ;  /* 0x0000000700077c02 */ /* 0x008fe20008000f00 */
[----:B------:R-:W-:Y:S01]  /*6730*/  IMAD.U32 R6, RZ, RZ, UR6 ;  /* 0x00000006ff067e24 */ /* 0x000fe2000f8e00ff */
[----:B----4-:R-:W-:Y:S01]  /*6740*/  MOV R11, UR5 ;  /* 0x00000005000b7c02 */ /* 0x010fe20008000f00 */
[----:B------:R-:W-:Y:S02]  /*6750*/  IMAD.U32 R10, RZ, RZ, UR4 ;  /* 0x00000004ff0a7e24 */ /* 0x000fe4000f8e00ff */
[----:B------:R-:W-:Y:S07]  /*6760*/  LEPC R20, `(.L_x_107) ;  /* 0x000000001014794e */ /* 0x000fee0000000000 */
[----:B--2---:R-:W-:Y:S05]  /*6770*/  CALL.ABS.NOINC R2 ;  /* 0x0000000002007343 */ /* 0x004fea0003c00000 */
.L_x_107:
[----:B------:R-:W-:Y:S05]  /*6780*/  BSYNC.RECONVERGENT B6 ;  /* 0x0000000000067941 */ /* 0x000fea0003800200 */
.L_x_106:
[----:B------:R-:W-:Y:S01]  /*6790*/  ISETP.NE.U32.AND P4, PT, R62, RZ, PT ;  /* 0x000000ff3e00720c */ /* 0x000fe20003f85070 */
[----:B------:R-:W-:Y:S01]  /*67a0*/  UISETP.NE.AND UP2, UPT, UR48, URZ, UPT ;  /* 0x000000ff3000728c */ /* 0x000fe2000bf45270 */
[----:B------:R-:W-:Y:S01]  /*67b0*/  ISETP.NE.U32.AND P2, PT, RZ, UR44, PT ;  /* 0x0000002cff007c0c */ /* 0x000fe2000bf45070 */
[----:B------:R-:W-:Y:S01]  /*67c0*/  UISETP.NE.U32.AND UP1, UPT, UR46, URZ, UPT ;  /* 0x000000ff2e00728c */ /* 0x000fe2000bf25070 */
[----:B------:R-:W-:Y:S01]  /*67d0*/  ISETP.NE.AND.EX P4, PT, R63, RZ, PT, P4 ;  /* 0x000000ff3f00720c */ /* 0x000fe20003f85340 */
[----:B------:R-:W-:Y:S01]  /*67e0*/  UPLOP3.LUT UP0, UPT, UPT, UPT, UPT, 0x40, 0x4 ;  /* 0x000000000004789c */ /* 0x000fe20003f0e870 */
[----:B------:R-:W-:Y:S01]  /*67f0*/  ISETP.NE.AND.EX P2, PT, RZ, UR45, PT, P2 ;  /* 0x0000002dff007c0c */ /* 0x000fe2000bf45320 */
[----:B------:R-:W-:Y:S01]  /*6800*/  UISETP.NE.AND.EX UP1, UPT, UR47, URZ, UPT, UP1 ;  /* 0x000000ff2f00728c */ /* 0x000fe2000bf25310 */
[----:B------:R-:W-:Y:S04]  /*6810*/  PLOP3.LUT P1, PT, PT, PT, UP2, 0x80, 0x8 ;  /* 0x000000000008781c */ /* 0x000fe80003f2f028 */
[----:B------:R-:W-:Y:S06]  /*6820*/  @UP2 UPLOP3.LUT UP0, UPT, UPT, UPT, UP1, 0x80, 0x8 ;  /* 0x000000000008289c */ /* 0x000fec0003f0f010 */
[----:B------:R-:W-:Y:S01]  /*6830*/  PLOP3.LUT P0, PT, PT, PT, UP0, 0x80, 0x8 ;  /* 0x000000000008781c */ /* 0x000fe20003f0f008 */
[----:B------:R-:W-:Y:S01]  /*6840*/  @!UPT UIADD3 URZ, UPT, UPT, URZ, URZ, URZ ;  /* 0x000000fffffff290 */ /* 0x000fe2000fffe0ff */
[----:B------:R-:W-:Y:S11]  /*6850*/  BRA.U !UP1, `(.L_x_109) ;  /* 0x0000000109387547 */ /* 0x000ff6000b800000 */
[----:B------:R-:W-:Y:S01]  /*6860*/  UISETP.NE.U32.AND UP0, UPT, UR44, URZ, UPT ;  /* 0x000000ff2c00728c */ /* 0x000fe2000bf05070 */
[----:B------:R-:W-:Y:S02]  /*6870*/  HFMA2 R0, -RZ, RZ, 0, 5.9604644775390625e-08 ;  /* 0x00000001ff007431 */ /* 0x000fe400000001ff */
[----:B------:R-:W-:Y:S01]  /*6880*/  IMAD.MOV.U32 R67, RZ, RZ, 0x1 ;  /* 0x00000001ff437424 */ /* 0x000fe200078e00ff */
[----:B------:R-:W-:Y:S06]  /*6890*/  UISETP.NE.AND.EX UP0, UPT, UR45, URZ, UPT, UP0 ;  /* 0x000000ff2d00728c */ /* 0x000fec000bf05300 */
[----:B------:R-:W-:Y:S05]  /*68a0*/  PLOP3.LUT P3, PT, PT, PT, UP0, 0x80, 0x8 ;  /* 0x000000000008781c */ /* 0x000fea0003f6f008 */
[----:B------:R-:W1:Y:S01]  /*68b0*/  @UP0 LDCU.64 UR6, c[0x0][0x888] ;  /* 0x00011100ff0607ac */ /* 0x000e620008000a00 */
[----:B------:R-:W-:Y:S07]  /*68c0*/  @UP0 UIMAD UR4, UR36, UR46, URZ ;  /* 0x0000002e240402a4 */ /* 0x000fee000f8e02ff */
[----:B------:R-:W-:Y:S01]  /*68d0*/  @!P3 PRMT R67, R0, 0x7610, R67 ;  /* 0x000076100043b816 */ /* 0x000fe20000000043 */
[----:B-1----:R-:W-:Y:S03]  /*68e0*/  @UP0 UIMAD.WIDE UR6, UR4, 0x4, UR6 ;  /* 0x00000004040608a5 */ /* 0x002fe6000f8e0206 */
[----:B------:R-:W1:Y:S03]  /*68f0*/  @!UP0 LDCU UR4, c[0x0][0x880] ;  /* 0x00011000ff0487ac */ /* 0x000e660008000800 */
[----:B------:R-:W-:Y:S01]  /*6900*/  IMAD.U32 R2, RZ, RZ, UR6 ;  /* 0x00000006ff027e24 */ /* 0x000fe2000f8e00ff */
[----:B------:R-:W-:Y:S05]  /*6910*/  MOV R3, UR7 ;  /* 0x0000000700037c02 */ /* 0x000fea0008000f00 */
[----:B-----5:R2:W5:Y:S02]  /*6920*/  @P3 LDG.E R35, desc[UR38][R2.64] ;  /* 0x0000002602233981 */ /* 0x020564000c1e1900 */
[----:B-12---:R-:W-:Y:S02]  /*6930*/  @!P3 IMAD.U32 R35, RZ, RZ, UR4 ;  /* 0x00000004ff23be24 */ /* 0x006fe4000f8e00ff */
.L_x_109:
[----:B------:R-:W-:Y:S05]  /*6940*/  @!P4 BRA `(.L_x_110) ;  /* 0x000000000020c947 */ /* 0x000fea0003800000 */
[----:B------:R-:W-:Y:S04]  /*6950*/  ISETP.NE.U32.AND P3, PT, R60, RZ, PT ;  /* 0x000000ff3c00720c */ /* 0x000fe80003f65070 */
[----:B------:R-:W-:Y:S11]  /*6960*/  ISETP.NE.AND.EX P3, PT, R61, RZ, PT, P3 ;  /* 0x000000ff3d00720c */ /* 0x000ff60003f65330 */
[----:B------:R-:W-:Y:S02]  /*6970*/  @!UPT UIADD3 URZ, UPT, UPT, URZ, URZ, URZ ;  /* 0x000000fffffff290 */ /* 0x000fe4000fffe0ff */
[----:B------:R-:W1:Y:S01]  /*6980*/  @P3 LDC.64 R2, c[0x0][0x8a8] ;  /* 0x00022a00ff023b82 */ /* 0x000e620000000a00 */
[----:B------:R-:W-:Y:S04]  /*6990*/  @P3 IMAD R0, R62, UR36, RZ ;  /* 0x000000243e003c24 */ /* 0x000fe8000f8e02ff */
[----:B-1----:R-:W-:Y:S05]  /*69a0*/  @P3 IMAD.WIDE R2, R0, 0x4, R2 ;  /* 0x0000000400023825 */ /* 0x002fea00078e0202 */
[----:B-----5:R1:W5:Y:S02]  /*69b0*/  @P3 LDG.E R32, desc[UR38][R2.64] ;  /* 0x0000002602203981 */ /* 0x020364000c1e1900 */
[----:B-1----:R-:W2:Y:S02]  /*69c0*/  @!P3 LDC R32, c[0x0][0x8a0] ;  /* 0x00022800ff20bb82 */ /* 0x002ea40000000800 */
.L_x_110:
[----:B-----5:R-:W-:Y:S01]  /*69d0*/  FSETP.NEU.AND P3, PT, R35, RZ, PT ;  /* 0x000000ff2300720b */ /* 0x020fe20003f6d000 */
[----:B------:R-:W-:Y:S01]  /*69e0*/  BSSY B1, `(.L_x_111) ;  /* 0x0000038000017945 */ /* 0x000fe20003800000 */
[----:B------:R-:W-:Y:S01]  /*69f0*/  SEL R3, RZ, 0xffffffff, P2 ;  /* 0xffffffffff037807 */ /* 0x000fe20001000000 */
[----:B------:R-:W-:Y:S01]  /*6a00*/  IMAD.MOV.U32 R43, RZ, RZ, 0x1 ;  /* 0x00000001ff2b7424 */ /* 0x000fe200078e00ff */
[----:B------:R-:W-:Y:S01]  /*6a10*/  @P1 LOP3.LUT P2, RZ, R67, 0xff, RZ, 0xc0, !PT ;  /* 0x000000ff43ff1812 */ /* 0x000fe2000784c0ff */
[----:B------:R-:W-:Y:S01]  /*6a20*/  IMAD R34, R30, 0x80, R33 ;  /* 0x000000801e227824 */ /* 0x000fe200078e0221 */
[----:B------:R-:W-:Y:S01]  /*6a30*/  @P1 SEL R2, RZ, 0xffffffff, P3 ;  /* 0xffffffffff021807 */ /* 0x000fe20001800000 */
[----:B------:R-:W-:Y:S01]  /*6a40*/  IMAD R85, R80, -0x10, R78 ;  /* 0xfffffff050557824 */ /* 0x000fe200078e024e */
[----:B------:R-:W-:Y:S01]  /*6a50*/  LEA R87, R30, UR49, 0x3 ;  /* 0x000000311e577c11 */ /* 0x000fe2000f8e18ff */
[----:B------:R-:W-:Y:S01]  /*6a60*/  IMAD.MOV.U32 R88, RZ, RZ, RZ ;  /* 0x000000ffff587224 */ /* 0x000fe200078e00ff */
[----:B------:R-:W-:Y:S02]  /*6a70*/  @P0 SEL R2, R3, R2, !P2 ;  /* 0x0000000203020207 */ /* 0x000fe40005000000 */
[----:B------:R-:W-:Y:S02]  /*6a80*/  CS2R R46, SRZ ;  /* 0x00000000002e7805 */ /* 0x000fe4000001ff00 */
[----:B------:R-:W-:Y:S02]  /*6a90*/  SHF.L.U32 R0, R76, 0x1f, RZ ;  /* 0x0000001f4c007819 */ /* 0x000fe400000006ff */
[----:B------:R-:W-:Y:S02]  /*6aa0*/  CS2R R44, SRZ ;  /* 0x00000000002c7805 */ /* 0x000fe4000001ff00 */
[----:B------:R-:W-:Y:S02]  /*6ab0*/  @P1 LOP3.LUT R2, R2, 0x1, RZ, 0xc0, !PT ;  /* 0x0000000102021812 */ /* 0x000fe400078ec0ff */
[----:B------:R-:W-:Y:S02]  /*6ac0*/  CS2R R50, SRZ ;  /* 0x0000000000327805 */ /* 0x000fe4000001ff00 */
[----:B------:R-:W-:Y:S02]  /*6ad0*/  PLOP3.LUT P2, PT, PT, PT, UP1, 0x80, 0x8 ;  /* 0x000000000008781c */ /* 0x000fe40003f4f018 */
[----:B------:R-:W-:Y:S02]  /*6ae0*/  CS2R R48, SRZ ;  /* 0x0000000000307805 */ /* 0x000fe4000001ff00 */
[----:B------:R-:W-:Y:S02]  /*6af0*/  ISETP.NE.U32.OR P5, PT, R2, 0x1, !P1 ;  /* 0x000000010200780c */ /* 0x000fe40004fa5470 */
[----:B------:R-:W-:Y:S02]  /*6b00*/  CS2R R54, SRZ ;  /* 0x0000000000367805 */ /* 0x000fe4000001ff00 */
[----:B------:R-:W-:Y:S02]  /*6b10*/  LOP3.LUT P4, R83, R67, 0xff, RZ, 0xc0, !PT ;  /* 0x000000ff43537812 */ /* 0x000fe4000788c0ff */
[----:B------:R-:W-:Y:S02]  /*6b20*/  CS2R R52, SRZ ;  /* 0x0000000000347805 */ /* 0x000fe4000001ff00 */
[----:B------:R-:W-:Y:S02]  /*6b30*/  SEL R2, RZ, 0xffffffff, P3 ;  /* 0xffffffffff027807 */ /* 0x000fe40001800000 */
[----:B------:R-:W-:Y:S02]  /*6b40*/  CS2R R58, SRZ ;  /* 0x00000000003a7805 */ /* 0x000fe4000001ff00 */
[----:B------:R-:W-:Y:S02]  /*6b50*/  P2R R86, PR, RZ, 0x20 ;  /* 0x00000020ff567803 */ /* 0x000fe40000000000 */
[----:B------:R-:W-:Y:S02]  /*6b60*/  CS2R R56, SRZ ;  /* 0x0000000000387805 */ /* 0x000fe4000001ff00 */
[----:B------:R-:W-:Y:S02]  /*6b70*/  @P2 SEL R2, R3, R2, !P4 ;  /* 0x0000000203022207 */ /* 0x000fe40006000000 */
[----:B------:R-:W-:Y:S02]  /*6b80*/  @P5 SHF.L.U32 R4, RZ, 0x1f, RZ ;  /* 0x0000001fff045819 */ /* 0x000fe400000006ff */
[----:B------:R-:W-:Y:S02]  /*6b90*/  LOP3.LUT R2, R2, 0x1, RZ, 0xc0, !PT ;  /* 0x0000000102027812 */ /* 0x000fe400078ec0ff */
[----:B------:R-:W1:Y:S02]  /*6ba0*/  @P5 SYNCS.PHASECHK.TRANS64.TRYWAIT P1, [UR49+0x30], R4 ;  /* 0x00003004ff0055a7 */ /* 0x000e640008021131 */
[----:B------:R-:W-:Y:S04]  /*6bb0*/  ISETP.NE.U32.AND P2, PT, R2, 0x1, PT ;  /* 0x000000010200780c */ /* 0x000fe80003f45070 */
[----:B------:R-:W-:Y:S01]  /*6bc0*/  P2R R89, PR, RZ, 0x4 ;  /* 0x00000004ff597803 */ /* 0x000fe20000000000 */
[----:B------:R3:W4:Y:S01]  /*6bd0*/  SYNCS.PHASECHK.TRANS64.TRYWAIT P0, [R87+URZ+0xa0], R0 ;  /* 0x0000a000570075a7 */ /* 0x00072200080011ff */
[----:B-1----:R-:W-:Y:S01]  /*6be0*/  @P5 SEL R43, RZ, 0x1, !P1 ;  /* 0x00000001ff2b5807 */ /* 0x002fe20004800000 */
[----:B---3--:R-:W-:Y:S06]  /*6bf0*/  @!P5 BRA `(.L_x_112) ;  /* 0x000000000058d947 */ /* 0x008fec0003800000 */
[----:B------:R-:W-:Y:S01]  /*6c00*/  IMAD.MOV.U32 R47, RZ, RZ, RZ ;  /* 0x000000ffff2f7224 */ /* 0x000fe200078e00ff */
[----:B------:R-:W-:Y:S01]  /*6c10*/  ISETP.NE.AND P1, PT, R43, RZ, PT ;  /* 0x000000ff2b00720c */ /* 0x000fe20003f25270 */
[----:B------:R-:W-:Y:S01]  /*6c20*/  BSSY B0, `(.L_x_113) ;  /* 0x000000c000007945 */ /* 0x000fe20003800000 */
[----:B------:R-:W-:Y:S02]  /*6c30*/  CS2R R58, SRZ ;  /* 0x00000000003a7805 */ /* 0x000fe4000001ff00 */
[----:B------:R-:W-:Y:S02]  /*6c40*/  CS2R R56, SRZ ;  /* 0x0000000000387805 */ /* 0x000fe4000001ff00 */
[----:B------:R-:W-:Y:S02]  /*6c50*/  CS2R R54, SRZ ;  /* 0x0000000000367805 */ /* 0x000fe4000001ff00 */
[----:B------:R-:W-:Y:S02]  /*6c60*/  CS2R R52, SRZ ;  /* 0x0000000000347805 */ /* 0x000fe4000001ff00 */
[----:B------:R-:W-:Y:S02]  /*6c70*/  CS2R R50, SRZ ;  /* 0x0000000000327805 */ /* 0x000fe4000001ff00 */
[----:B------:R-:W-:Y:S02]  /*6c80*/  CS2R R48, SRZ ;  /* 0x0000000000307805 */ /* 0x000fe4000001ff00 */
[----:B------:R-:W-:Y:S01]  /*6c90*/  CS2R R44, SRZ ;  /* 0x00000000002c7805 */ /* 0x000fe2000001ff00 */
[----:B------:R-:W-:Y:S06]  /*6ca0*/  @P1 BRA `(.L_x_114) ;  /* 0x00000000000c1947 */ /* 0x000fec0003800000 */
[----:B------:R-:W-:Y:S04]  /*6cb0*/  SHF.L.U32 R3, RZ, 0x1f, RZ ;  /* 0x0000001fff037819 */ /* 0x000fe800000006ff */
[----:B------:R-:W1:Y:S02]  /*6cc0*/  SYNCS.PHASECHK.TRANS64.TRYWAIT P1, [UR49+0x30], R3 ;  /* 0x00003003ff0075a7 */ /* 0x000e640008021131 */
[----:B-1----:R-:W-:Y:S05]  /*6cd0*/  @!P1 BRA `(.L_x_115) ;  /* 0x0000005c003c9947 */ /* 0x002fea0003800000 */
.L_x_114:
[----:B------:R-:W-:Y:S05]  /*6ce0*/  BSYNC B0 ;  /* 0x0000000000007941 */ /* 0x000fea0003800000 */
.L_x_113:
[----:B------:R-:W-:Y:S01]  /*6cf0*/  ISETP.NE.AND P1, PT, R89, RZ, PT ;  /* 0x000000ff5900720c */ /* 0x000fe20003f25270 */
[----:B------:R-:W-:Y:S11]  /*6d00*/  HFMA2 R88, -RZ, RZ, 0, 5.9604644775390625e-08 ;  /* 0x00000001ff587431 */ /* 0x000ff600000001ff */
[----:B------:R-:W-:Y:S01]  /*6d10*/  @!UPT UIADD3 URZ, UPT, UPT, URZ, URZ, URZ ;  /* 0x000000fffffff290 */ /* 0x000fe2000fffe0ff */
[----:B------:R3:W1:Y:S04]  /*6d20*/  @P1 LDS.128 R56, [R79] ;  /* 0x000000004f381984 */ /* 0x0006680000000c00 */
[----:B------:R3:W1:Y:S04]  /*6d30*/  @P1 LDS.128 R52, [R78+0x10] ;  /* 0x000010004e341984 */ /* 0x0006680000000c00 */
[----:B------:R3:W1:Y:S04]  /*6d40*/  @P1 LDS.128 R48, [R77+0x20] ;  /* 0x000020004d301984 */ /* 0x0006680000000c00 */
[----:B------:R3:W1:Y:S02]  /*6d50*/  @P1 LDS.128 R44, [R85+0x30] ;  /* 0x00003000552c1984 */ /* 0x0006640000000c00 */
.L_x_112:
[----:B------:R-:W-:Y:S05]  /*6d60*/  BSYNC B1 ;  /* 0x0000000000017941 */ /* 0x000fea0003800000 */
.L_x_111:
[----:B-1----:R-:W-:Y:S04]  /*6d70*/  SHF.R.U32.HI R3, RZ, 0x15, R34 ;  /* 0x00000015ff037819 */ /* 0x002fe80000011622 */
[----:B------:R-:W-:Y:S01]  /*6d80*/  LOP3.LUT P1, RZ, R3, 0x3, R72, 0x48, !PT ;  /* 0x0000000303ff7812 */ /* 0x000fe20007824848 */
[----:B------:R-:W-:Y:S01]  /*6d90*/  @!UPT UIADD3 URZ, UPT, UPT, URZ, URZ, URZ ;  /* 0x000000fffffff290 */ /* 0x000fe2000fffe0ff */
[----:B----4-:R-:W-:Y:S11]  /*6da0*/  @P0 BRA `(.L_x_116) ;  /* 0x0000000000080947 */ /* 0x010ff60003800000 */
[----:B------:R-:W1:Y:S02]  /*6db0*/  SYNCS.PHASECHK.TRANS64.TRYWAIT P0, [R87+URZ+0xa0], R0 ;  /* 0x0000a000570075a7 */ /* 0x000e6400080011ff */
[----:B-1----:R-:W-:Y:S05]  /*6dc0*/  @!P0 BRA `(.L_x_117) ;  /* 0x0000005c00188947 */ /* 0x002fea0003800000 */
.L_x_116:
[----:B------:R-:W-:Y:S05]  /*6dd0*/  @!P1 BRA `(.L_x_118) ;  /* 0x0000000000409947 */ /* 0x000fea0003800000 */
[----:B------:R-:W4:Y:S01]  /*6de0*/  LDCU.64 UR8, c[0x4][0x70] ;  /* 0x01000e00ff0877ac */ /* 0x000f220008000a00 */
[----:B------:R-:W-:Y:S01]  /*6df0*/  MOV R3, 0x0 ;  /* 0x0000000000037802 */ /* 0x000fe20000000f00 */
[----:B------:R-:W-:Y:S02]  /*6e00*/  HFMA2 R12, -RZ, RZ, 0, 5.9604644775390625e-08 ;  /* 0x00000001ff0c7431 */ /* 0x000fe400000001ff */
[----:B------:R-:W-:Y:S02]  /*6e10*/  IMAD.MOV.U32 R8, RZ, RZ, 0x192 ;  /* 0x00000192ff087424 */ /* 0x000fe400078e00ff */
[----:B------:R-:W-:Y:S01]  /*6e20*/  IMAD.MOV.U32 R13, RZ, RZ, RZ ;  /* 0x000000ffff0d7224 */ /* 0x000fe200078e00ff */
[----:B------:R-:W5:Y:S01]  /*6e30*/  LDCU.64 UR6, c[0x4][0x78] ;  /* 0x01000f00ff0677ac */ /* 0x000f620008000a00 */
[----:B------:R-:W1:Y:S01]  /*6e40*/  LDC.64 R2, c[0x4][R3] ;  /* 0x0100000003027b82 */ /* 0x000e620000000a00 */
[----:B------:R-:W2:Y:S01]  /*6e50*/  LDCU.64 UR4, c[0x4][0x10] ;  /* 0x01000200ff0477ac */ /* 0x000ea20008000a00 */
[----:B----4-:R-:W-:Y:S01]  /*6e60*/  MOV R5, UR9 ;  /* 0x0000000900057c02 */ /* 0x010fe20008000f00 */
[----:B------:R-:W-:Y:S01]  /*6e70*/  IMAD.U32 R4, RZ, RZ, UR8 ;  /* 0x00000008ff047e24 */ /* 0x000fe2000f8e00ff */
[----:B-----5:R-:W-:Y:S01]  /*6e80*/  MOV R7, UR7 ;  /* 0x0000000700077c02 */ /* 0x020fe20008000f00 */
[----:B------:R-:W-:Y:S01]  /*6e90*/  IMAD.U32 R6, RZ, RZ, UR6 ;  /* 0x00000006ff067e24 */ /* 0x000fe2000f8e00ff */
[----:B--2---:R-:W-:Y:S01]  /*6ea0*/  MOV R11, UR5 ;  /* 0x00000005000b7c02 */ /* 0x004fe20008000f00 */
[----:B------:R-:W-:Y:S02]  /*6eb0*/  IMAD.U32 R10, RZ, RZ, UR4 ;  /* 0x00000004ff0a7e24 */ /* 0x000fe4000f8e00ff */
[----:B------:R-:W-:Y:S07]  /*6ec0*/  LEPC R20, `(.L_x_118) ;  /* 0x000000001014794e */ /* 0x000fee0000000000 */
[----:B-1-3--:R-:W-:Y:S05]  /*6ed0*/  CALL.ABS.NOINC R2 ;  /* 0x0000000002007343 */ /* 0x00afea0003c00000 */
.L_x_118:
[----:B------:R-:W-:Y:S01]  /*6ee0*/  LOP3.LUT R20, R56, 0xffffe000, RZ, 0xc0, !PT ;  /* 0xffffe00038147812 */ /* 0x000fe200078ec0ff */
[----:B------:R-:W-:Y:S05]  /*6ef0*/  WARPSYNC.ALL ;  /* 0x0000000000007948 */ /* 0x000fea0003800000 */
[----:B------:R-:W-:Y:S01]  /*6f00*/  R2UR UR4, R34 ;  /* 0x00000000220472ca */ /* 0x000fe200000e0000 */
[----:B------:R-:W-:Y:S01]  /*6f10*/  BSSY.RECONVERGENT B0, `(.L_x_119) ;  /* 0x000005c000007945 */ /* 0x000fe20003800200 */
[----:B------:R-:W-:Y:S02]  /*6f20*/  LOP3.LUT R21, R57, 0xffffe000, RZ, 0xc0, !PT ;  /* 0xffffe00039157812 */ /* 0x000fe400078ec0ff */
[----:B------:R-:W-:Y:S02]  /*6f30*/  LOP3.LUT R40, R58, 0xffffe000, RZ, 0xc0, !PT ;  /* 0xffffe0003a287812 */ /* 0x000fe400078ec0ff */
[----:B------:R-:W-:Y:S02]  /*6f40*/  LOP3.LUT R41, R52, 0xffffe000, RZ, 0xc0, !PT ;  /* 0xffffe00034297812 */ /* 0x000fe400078ec0ff */
[----:B------:R-:W-:Y:S05]  /*6f50*/  ISETP.NE.AND P0, PT, R81, RZ, PT ;  /* 0x000000ff5100720c */ /* 0x000fea0003f05270 */
[----:B------:R-:W1:Y:S02]  /*6f60*/  LDTM.x16 R4, tmem[UR4] ;  /* 0x00000004000479ee */ /* 0x000e640008240000 */
[C---:B-12---:R-:W-:Y:S01]  /*6f70*/  FMUL R0, R32.reuse, R4 ;  /* 0x0000000420007220 */ /* 0x046fe20000400000 */
[C---:B------:R-:W-:Y:S01]  /*6f80*/  FMUL R2, R32.reuse, R5 ;  /* 0x0000000520027220 */ /* 0x040fe20000400000 */
[C---:B------:R-:W-:Y:S01]  /*6f90*/  FMUL R3, R32.reuse, R6 ;  /* 0x0000000620037220 */ /* 0x040fe20000400000 */
[----:B------:R-:W-:Y:S01]  /*6fa0*/  FMUL R7, R32, R7 ;  /* 0x0000000720077220 */ /* 0x000fe20000400000 */
[----:B------:R-:W-:Y:S01]  /*6fb0*/  FFMA R36, R35, R20, R0 ;  /* 0x0000001423247223 */ /* 0x000fe20000000000 */
[----:B------:R-:W-:Y:S01]  /*6fc0*/  LOP3.LUT R20, R59, 0xffffe000, RZ, 0xc0, !PT ;  /* 0xffffe0003b147812 */ /* 0x000fe200078ec0ff */
[C---:B------:R-:W-:Y:S01]  /*6fd0*/  FFMA R37, R35.reuse, R21, R2 ;  /* 0x0000001523257223 */ /* 0x040fe20000000002 */
[----:B------:R-:W-:Y:S01]  /*6fe0*/  LOP3.LUT R21, R54, 0xffffe000, RZ, 0xc0, !PT ;  /* 0xffffe00036157812 */ /* 0x000fe200078ec0ff */
[----:B------:R-:W-:Y:S01]  /*6ff0*/  FFMA R38, R35, R40, R3 ;  /* 0x0000002823267223 */ /* 0x000fe20000000003 */
[----:B------:R-:W-:Y:S01]  /*7000*/  LOP3.LUT R40, R53, 0xffffe000, RZ, 0xc0, !PT ;  /* 0xffffe00035287812 */ /* 0x000fe200078ec0ff */
[----:B------:R-:W-:Y:S01]  /*7010*/  FFMA R39, R35, R20, R7 ;  /* 0x0000001423277223 */ /* 0x000fe20000000007 */
[----:B------:R-:W-:Y:S01]  /*7020*/  LOP3.LUT R20, R55, 0xffffe000, RZ, 0xc0, !PT ;  /* 0xffffe00037147812 */ /* 0x000fe200078ec0ff */
[C---:B------:R-:W-:Y:S01]  /*7030*/  FMUL R4, R32.reuse, R8 ;  /* 0x0000000820047220 */ /* 0x040fe20000400000 */
[----:B------:R-:W-:Y:S01]  /*7040*/  F2FP.TF32.F32.PACK_B R36, R36 ;  /* 0x00000024ff24723e */ /* 0x000fe200024050ff */
[C---:B------:R-:W-:Y:S01]  /*7050*/  FMUL R5, R32.reuse, R9 ;  /* 0x0000000920057220 */ /* 0x040fe20000400000 */
[----:B------:R-:W-:Y:S01]  /*7060*/  F2FP.TF32.F32.PACK_B R37, R37 ;  /* 0x00000025ff25723e */ /* 0x000fe200024050ff */
[C---:B------:R-:W-:Y:S01]  /*7070*/  FMUL R6, R32.reuse, R10 ;  /* 0x0000000a20067220 */ /* 0x040fe20000400000 */
[----:B------:R-:W-:Y:S01]  /*7080*/  FMUL R11, R32, R11 ;  /* 0x0000000b200b7220 */ /* 0x000fe20000400000 */
[----:B------:R-:W-:Y:S01]  /*7090*/  F2FP.TF32.F32.PACK_B R38, R38 ;  /* 0x00000026ff26723e */ /* 0x000fe200024050ff */
[C---:B------:R-:W-:Y:S01]  /*70a0*/  FFMA R4, R35.reuse, R41, R4 ;  /* 0x0000002923047223 */ /* 0x040fe20000000004 */
[----:B------:R-:W-:Y:S01]  /*70b0*/  F2FP.TF32.F32.PACK_B R39, R39 ;  /* 0x00000027ff27723e */ /* 0x000fe200024050ff */
[C---:B------:R-:W-:Y:S01]  /*70c0*/  FFMA R5, R35.reuse, R40, R5 ;  /* 0x0000002823057223 */ /* 0x040fe20000000005 */
[C---:B------:R-:W-:Y:S01]  /*70d0*/  FFMA R6, R35.reuse, R21, R6 ;  /* 0x0000001523067223 */ /* 0x040fe20000000006 */
[----:B------:R-:W-:Y:S01]  /*70e0*/  FFMA R7, R35, R20, R11 ;  /* 0x0000001423077223 */ /* 0x000fe2000000000b */
[----:B------:R-:W-:Y:S01]  /*70f0*/  LOP3.LUT R41, R48, 0xffffe000, RZ, 0xc0, !PT ;  /* 0xffffe00030297812 */ /* 0x000fe200078ec0ff */
[----:B------:R1:W-:Y:S01]  /*7100*/  STS.128 [R79], R36 ;  /* 0x000000244f007388 */ /* 0x0003e20000000c00 */
[----:B------:R-:W-:Y:S01]  /*7110*/  LOP3.LUT R40, R49, 0xffffe000, RZ, 0xc0, !PT ;  /* 0xffffe00031287812 */ /* 0x000fe200078ec0ff */
[C---:B------:R-:W-:Y:S01]  /*7120*/  FMUL R8, R32.reuse, R12 ;  /* 0x0000000c20087220 */ /* 0x040fe20000400000 */
[----:B------:R-:W-:Y:S01]  /*7130*/  FMUL R9, R32, R13 ;  /* 0x0000000d20097220 */ /* 0x000fe20000400000 */
[----:B------:R-:W-:Y:S01]  /*7140*/  LOP3.LUT R21, R50, 0xffffe000, RZ, 0xc0, !PT ;  /* 0xffffe00032157812 */ /* 0x000fe200078ec0ff */
[C---:B------:R-:W-:Y:S01]  /*7150*/  FMUL R10, R32.reuse, R14 ;  /* 0x0000000e200a7220 */ /* 0x040fe20000400000 */
[----:B------:R-:W-:Y:S01]  /*7160*/  LOP3.LUT R20, R51, 0xffffe000, RZ, 0xc0, !PT ;  /* 0xffffe00033147812 */ /* 0x000fe200078ec0ff */
[----:B------:R-:W-:Y:S01]  /*7170*/  FMUL R15, R32, R15 ;  /* 0x0000000f200f7220 */ /* 0x000fe20000400000 */
[----:B------:R-:W-:Y:S01]  /*7180*/  F2FP.TF32.F32.PACK_B R4, R4 ;  /* 0x00000004ff04723e */ /* 0x000fe200024050ff */
[C---:B------:R-:W-:Y:S01]  /*7190*/  FFMA R8, R35.reuse, R41, R8 ;  /* 0x0000002923087223 */ /* 0x040fe20000000008 */
[----:B------:R-:W-:Y:S01]  /*71a0*/  F2FP.TF32.F32.PACK_B R5, R5 ;  /* 0x00000005ff05723e */ /* 0x000fe200024050ff */
[C---:B------:R-:W-:Y:S01]  /*71b0*/  FFMA R9, R35.reuse, R40, R9 ;  /* 0x0000002823097223 */ /* 0x040fe20000000009 */
[----:B------:R-:W-:Y:S01]  /*71c0*/  F2FP.TF32.F32.PACK_B R6, R6 ;  /* 0x00000006ff06723e */ /* 0x000fe200024050ff */
[C---:B------:R-:W-:Y:S01]  /*71d0*/  FFMA R10, R35.reuse, R21, R10 ;  /* 0x00000015230a7223 */ /* 0x040fe2000000000a */
[----:B------:R-:W-:Y:S01]  /*71e0*/  F2FP.TF32.F32.PACK_B R7, R7 ;  /* 0x00000007ff07723e */ /* 0x000fe200024050ff */
[----:B------:R-:W-:Y:S01]  /*71f0*/  FFMA R11, R35, R20, R15 ;  /* 0x00000014230b7223 */ /* 0x000fe2000000000f */
[----:B------:R-:W-:Y:S01]  /*7200*/  LOP3.LUT R41, R44, 0xffffe000, RZ, 0xc0, !PT ;  /* 0xffffe0002c297812 */ /* 0x000fe200078ec0ff */
[C---:B------:R-:W-:Y:S01]  /*7210*/  FMUL R12, R32.reuse, R16 ;  /* 0x00000010200c7220 */ /* 0x040fe20000400000 */
[----:B------:R-:W-:Y:S01]  /*7220*/  LOP3.LUT R40, R45, 0xffffe000, RZ, 0xc0, !PT ;  /* 0xffffe0002d287812 */ /* 0x000fe200078ec0ff */
[----:B------:R1:W-:Y:S01]  /*7230*/  STS.128 [R78+0x10], R4 ;  /* 0x000010044e007388 */ /* 0x0003e20000000c00 */
        /* <DEDUP_REMOVED lines=13> */
[----:B------:R-:W-:Y:S02]  /*7310*/  F2FP.TF32.F32.PACK_B R12, R12 ;  /* 0x0000000cff0c723e */ /* 0x000fe400024050ff */
[----:B------:R-:W-:Y:S01]  /*7320*/  F2FP.TF32.F32.PACK_B R13, R13 ;  /* 0x0000000dff0d723e */ /* 0x000fe200024050ff */
[----:B------:R1:W-:Y:S01]  /*7330*/  STS.128 [R77+0x20], R8 ;  /* 0x000020084d007388 */ /* 0x0003e20000000c00 */
[----:B------:R-:W-:Y:S02]  /*7340*/  F2FP.TF32.F32.PACK_B R14, R14 ;  /* 0x0000000eff0e723e */ /* 0x000fe400024050ff */
[----:B------:R-:W-:Y:S05]  /*7350*/  F2FP.TF32.F32.PACK_B R15, R15 ;  /* 0x0000000fff0f723e */ /* 0x000fea00024050ff */
[----:B------:R1:W-:Y:S01]  /*7360*/  STS.128 [R85+0x30], R12 ;  /* 0x0000300c55007388 */ /* 0x0003e20000000c00 */
[----:B------:R-:W-:Y:S01]  /*7370*/  @!PT LDS RZ, [RZ] ;  /* 0x00000000fffff984 */ /* 0x000fe20000000800 */
[----:B------:R-:W-:Y:S01]  /*7380*/  @!PT LDS RZ, [RZ] ;  /* 0x00000000fffff984 */ /* 0x000fe20000000800 */
[----:B------:R-:W-:Y:S01]  /*7390*/  @!PT LDS RZ, [RZ] ;  /* 0x00000000fffff984 */ /* 0x000fe20000000800 */
[----:B------:R-:W-:Y:S01]  /*73a0*/  @!PT LDS RZ, [RZ] ;  /* 0x00000000fffff984 */ /* 0x000fe20000000800 */
[----:B------:R2:W-:Y:S07]  /*73b0*/  MEMBAR.ALL.CTA ;  /* 0x0000000000007992 */ /* 0x0005ee0000008000 */
[----:B--2---:R-:W2:Y:S02]  /*73c0*/  FENCE.VIEW.ASYNC.S ;  /* 0x00000000000073c6 */ /* 0x004ea40000000000 */
[----:B--2---:R-:W-:Y:S06]  /*73d0*/  BAR.SYNC.DEFER_BLOCKING 0x1, 0x80 ;  /* 0x0042000000007b1d */ /* 0x004fec0000010000 */
[----:B------:R-:W-:Y:S05]  /*73e0*/  @P0 BRA `(.L_x_120) ;  /* 0x0000000000380947 */ /* 0x000fea0003800000 */
[----:B------:R-:W-:Y:S02]  /*73f0*/  UIADD3 UR4, UPT, UPT, UR49, 0x200, URZ ;  /* 0x0000020031047890 */ /* 0x000fe4000fffe0ff */
[----:B------:R-:W-:Y:S01]  /*7400*/  UIADD3 UR8, UP0, UPT, UR52, 0x680, URZ ;  /* 0x0000068034087890 */ /* 0x000fe2000ff1e0ff */
[----:B------:R-:W-:Y:S01]  /*7410*/  UMOV UR43, UR36 ;  /* 0x00000024002b7c82 */ /* 0x000fe20008000000 */
[----:B------:R-:W-:Y:S02]  /*7420*/  UIADD3 UR5, UPT, UPT, UR41, 0x80, URZ ;  /* 0x0000008029057890 */ /* 0x000fe4000fffe0ff */
[----:B------:R-:W-:Y:S01]  /*7430*/  MOV R73, UR4 ;  /* 0x0000000400497c02 */ /* 0x000fe20008000f00 */
[----:B------:R-:W-:Y:S02]  /*7440*/  UIADD3.X UR9, UPT, UPT, URZ, UR53, URZ, UP0, !UPT ;  /* 0x00000035ff097290 */ /* 0x000fe400087fe4ff */
[----:B------:R-:W-:Y:S01]  /*7450*/  UIADD3 UR4, UPT, UPT, UR49, 0x1200, URZ ;  /* 0x0000120031047890 */ /* 0x000fe2000fffe0ff */
[----:B------:R-:W-:Y:S01]  /*7460*/  R2UR UR40, R73 ;  /* 0x00000000492872ca */ /* 0x000fe200000e0000 */
[----:B------:R-:W-:Y:S01]  /*7470*/  UMOV UR6, UR42 ;  /* 0x0000002a00067c82 */ /* 0x000fe20008000000 */
[----:B------:R-:W-:Y:S11]  /*7480*/  UMOV UR7, UR36 ;  /* 0x0000002400077c82 */ /* 0x000ff60008000000 */
[----:B------:R2:W-:Y:S01]  /*7490*/  UTMASTG.3D [UR40], [UR8] ;  /* 0x00000028080073b5 */ /* 0x0005e20008010000 */
[----:B------:R2:W-:Y:S01]  /*74a0*/  UTMASTG.3D [UR4], [UR8] ;  /* 0x00000004080073b5 */ /* 0x0005e20008010000 */
[----:B------:R0:W-:Y:S01]  /*74b0*/  UTMACMDFLUSH ;  /* 0x00000000000079b7 */ /* 0x0001e20000000000 */
[----:B--2---:R-:W-:Y:S04]  /*74c0*/  DEPBAR.LE SB0, 0x1 ;  /* 0x000080400000791a */ /* 0x004fe80000000000 */
.L_x_120:
[----:B------:R-:W-:Y:S05]  /*74d0*/  BSYNC.RECONVERGENT B0 ;  /* 0x0000000000007941 */ /* 0x000fea0003800200 */
.L_x_119:
[----:B------:R-:W-:Y:S01]  /*74e0*/  BAR.SYNC.DEFER_BLOCKING 0x1, 0x80 ;  /* 0x0042000000007b1d */ /* 0x000fe20000010000 */
[----:B------:R-:W-:Y:S01]  /*74f0*/  ISETP.NE.AND P1, PT, R86, RZ, PT ;  /* 0x000000ff5600720c */ /* 0x000fe20003f25270 */
[----:B------:R-:W-:Y:S01]  /*7500*/  UISETP.NE.AND UP0, UPT, UR50, URZ, UPT ;  /* 0x000000ff3200728c */ /* 0x000fe2000bf05270 */
[----:B------:R-:W-:Y:S11]  /*7510*/  LEA R3, R88, UR49, 0x3 ;  /* 0x0000003158037c11 */ /* 0x000ff6000f8e18ff */
[----:B------:R-:W-:Y:S01]  /*7520*/  @P1 SHF.L.U32 R2, RZ, 0x1f, RZ ;  /* 0x0000001fff021819 */ /* 0x000fe200000006ff */
[----:B------:R-:W-:Y:S06]  /*7530*/  BRA.U !UP0, `(.L_x_121) ;  /* 0x0000000108247547 */ /* 0x000fec000b800000 */
[----:B-1----:R-:W-:Y:S01]  /*7540*/  IMAD.U32 R5, RZ, RZ, UR51 ;  /* 0x00000033ff057e24 */ /* 0x002fe2000f8e00ff */
[----:B------:R-:W-:Y:S01]  /*7550*/  MOV R0, UR37 ;  /* 0x0000002500007c02 */ /* 0x000fe20008000f00 */
[----:B------:R-:W-:Y:S03]  /*7560*/  UIADD3 UR51, UPT, UPT, UR51, 0x1, URZ ;  /* 0x0000000133337890 */ /* 0x000fe6000fffe0ff */
[----:B------:R-:W-:Y:S01]  /*7570*/  @P1 LEA R5, R5, UR49, 0x3 ;  /* 0x0000003105051c11 */ /* 0x000fe2000f8e18ff */
[----:B------:R-:W-:Y:S04]  /*7580*/  UISETP.NE.AND UP0, UPT, UR51, 0x4, UPT ;  /* 0x000000043300788c */ /* 0x000fe8000bf05270 */
[----:B------:R-:W-:Y:S01]  /*7590*/  @P1 VIADD R5, R5, 0x50 ;  /* 0x0000005005051836 */ /* 0x000fe20000000000 */
[----:B------:R-:W-:Y:S04]  /*75a0*/  USEL UR51, UR51, URZ, UP0 ;  /* 0x000000ff33337287 */ /* 0x000fe80008000000 */
[----:B------:R-:W-:Y:S04]  /*75b0*/  @P1 PRMT R0, R0, 0x654, R5 ;  /* 0x0000065400001816 */ /* 0x000fe80000000005 */
[----:B------:R2:W-:Y:S04]  /*75c0*/  @P1 SYNCS.ARRIVE.TRANS64.RED.A1T0 RZ, [R0+URZ], RZ ;  /* 0x000000ff00ff19a7 */ /* 0x0005e800081004ff */
.L_x_121:
[----:B------:R-:W4:Y:S01]  /*75d0*/  @P1 SYNCS.PHASECHK.TRANS64.TRYWAIT P0, [R3+URZ+0x30], R2 ;  /* 0x00003002030015a7 */ /* 0x000f2200080011ff */
[----:B------:R-:W-:Y:S01]  /*75e0*/  BSSY B1, `(.L_x_122) ;  /* 0x0000016000017945 */ /* 0x000fe20003800000 */
[----:B----4-:R-:W-:Y:S03]  /*75f0*/  @P1 SEL R43, RZ, 0x1, !P0 ;  /* 0x00000001ff2b1807 */ /* 0x010fe60004000000 */
[----:B------:R-:W-:Y:S05]  /*7600*/  @!P1 BRA `(.L_x_123) ;  /* 0x00000000004c9947 */ /* 0x000fea0003800000 */
[----:B------:R-:W-:Y:S01]  /*7610*/  ISETP.NE.AND P0, PT, R43, RZ, PT ;  /* 0x000000ff2b00720c */ /* 0x000fe20003f05270 */
[----:B------:R-:W-:Y:S01]  /*7620*/  BSSY B0, `(.L_x_124) ;  /* 0x000000b000007945 */ /* 0x000fe20003800000 */
[----:B------:R-:W-:Y:S11]  /*7630*/  ISETP.NE.AND P1, PT, R89, RZ, PT ;  /* 0x000000ff5900720c */ /* 0x000ff60003f25270 */
[----:B------:R-:W-:Y:S02]  /*7640*/  @!UPT UIADD3 URZ, UPT, UPT, URZ, URZ, URZ ;  /* 0x000000fffffff290 */ /* 0x000fe4000fffe0ff */
[C---:B-1----:R-:W-:Y:S01]  /*7650*/  @P1 IMAD R6, R88.reuse, 0x2000, R79 ;  /* 0x0000200058061824 */ /* 0x042fe200078e024f */
[C---:B------:R-:W-:Y:S01]  /*7660*/  @P1 LEA R4, R88.reuse, R77, 0xd ;  /* 0x0000004d58041211 */ /* 0x040fe200078e68ff */
[C---:B------:R-:W-:Y:S02]  /*7670*/  @P1 IMAD R5, R88.reuse, 0x2000, R78 ;  /* 0x0000200058051824 */ /* 0x040fe400078e024e */
[----:B------:R-:W-:Y:S01]  /*7680*/  @P1 IMAD R2, R88, 0x2000, R85 ;  /* 0x0000200058021824 */ /* 0x000fe200078e0255 */
[----:B------:R-:W-:Y:S06]  /*7690*/  @P0 BRA `(.L_x_125) ;  /* 0x00000000000c0947 */ /* 0x000fec0003800000 */
[----:B--2---:R-:W-:Y:S04]  /*76a0*/  SHF.L.U32 R0, RZ, 0x1f, RZ ;  /* 0x0000001fff007819 */ /* 0x004fe800000006ff */
[----:B------:R-:W1:Y:S02]  /*76b0*/  SYNCS.PHASECHK.TRANS64.TRYWAIT P0, [R3+URZ+0x30], R0 ;  /* 0x00003000030075a7 */ /* 0x000e6400080011ff */
[----:B-1----:R-:W-:Y:S05]  /*76c0*/  @!P0 BRA `(.L_x_126) ;  /* 0x0000005000ec8947 */ /* 0x002fea0003800000 */
.L_x_125:
[----:B------:R-:W-:Y:S05]  /*76d0*/  BSYNC B0 ;  /* 0x0000000000007941 */ /* 0x000fea0003800000 */
.L_x_124:
[----:B------:R-:W-:Y:S02]  /*76e0*/  ISETP.NE.AND P0, PT, R89, RZ, PT ;  /* 0x000000ff5900720c */ /* 0x000fe40003f05270 */
[----:B------:R-:W-:Y:S11]  /*76f0*/  IADD3 R88, PT, PT, R88, 0x1, RZ ;  /* 0x0000000158587810 */ /* 0x000ff60007ffe0ff */
[----:B------:R4:W1:Y:S04]  /*7700*/  @P0 LDS.128 R56, [R6] ;  /* 0x0000000006380984 */ /* 0x0008680000000c00 */
[----:B------:R4:W1:Y:S04]  /*7710*/  @P0 LDS.128 R52, [R5+0x10] ;  /* 0x0000100005340984 */ /* 0x0008680000000c00 */
[----:B------:R4:W1:Y:S04]  /*7720*/  @P0 LDS.128 R48, [R4+0x20] ;  /* 0x0000200004300984 */ /* 0x0008680000000c00 */
[----:B------:R4:W1:Y:S02]  /*7730*/  @P0 LDS.128 R44, [R2+0x30] ;  /* 0x00003000022c0984 */ /* 0x0008640000000c00 */
.L_x_123:
[----:B------:R-:W-:Y:S05]  /*7740*/  BSYNC B1 ;  /* 0x0000000000017941 */ /* 0x000fea0003800000 */
.L_x_122:
[----:B-1----:R-:W-:Y:S05]  /*7750*/  VIADD R3, R34, 0x10 ;  /* 0x0000001022037836 */ /* 0x002fea0000000000 */
[----:B------:R-:W-:Y:S04]  /*7760*/  SHF.R.U32.HI R3, RZ, 0x15, R3 ;  /* 0x00000015ff037819 */ /* 0x000fe80000011603 */
[----:B------:R-:W-:Y:S11]  /*7770*/  LOP3.LUT P0, RZ, R3, 0x3, R72, 0x48, !PT ;  /* 0x0000000303ff7812 */ /* 0x000ff60007804848 */
[----:B------:R-:W-:Y:S02]  /*7780*/  @!UPT UIADD3 URZ, UPT, UPT, URZ, URZ, URZ ;  /* 0x000000fffffff290 */ /* 0x000fe4000fffe0ff */
[----:B------:R-:W-:Y:S05]  /*7790*/  @!P0 BRA `(.L_x_127) ;  /* 0x0000000000408947 */ /* 0x000fea0003800000 */
[----:B------:R-:W1:Y:S01]  /*77a0*/  LDCU.64 UR8, c[0x4][0x70] ;  /* 0x01000e00ff0877ac */ /* 0x000e620008000a00 */
[----:B------:R-:W-:Y:S01]  /*77b0*/  MOV R3, 0x0 ;  /* 0x0000000000037802 */ /* 0x000fe20000000f00 */
[----:B------:R-:W-:Y:S02]  /*77c0*/  HFMA2 R12, -RZ, RZ, 0, 5.9604644775390625e-08 ;  /* 0x00000001ff0c7431 */ /* 0x000fe400000001ff */
[----:B------:R-:W-:Y:S02]  /*77d0*/  IMAD.MOV.U32 R8, RZ, RZ, 0x192 ;  /* 0x00000192ff087424 */ /* 0x000fe400078e00ff */
[----:B------:R-:W-:Y:S01]  /*77e0*/  IMAD.MOV.U32 R13, RZ, RZ, RZ ;  /* 0x000000ffff0d7224 */ /* 0x000fe200078e00ff */
[----:B------:R-:W5:Y:S01]  /*77f0*/  LDCU.64 UR6, c[0x4][0x78] ;  /* 0x01000f00ff0677ac */ /* 0x000f620008000a00 */
[----:B----4-:R-:W4:Y:S01]  /*7800*/  LDC.64 R2, c[0x4][R3] ;  /* 0x0100000003027b82 */ /* 0x010f220000000a00 */
[----:B------:R-:W2:Y:S01]  /*7810*/  LDCU.64 UR4, c[0x4][0x10] ;  /* 0x01000200ff0477ac */ /* 0x000ea20008000a00 */
[----:B-1----:R-:W-:Y:S01]  /*7820*/  MOV R5, UR9 ;  /* 0x0000000900057c02 */ /* 0x002fe20008000f00 */
[----:B------:R-:W-:Y:S01]  /*7830*/  IMAD.U32 R4, RZ, RZ, UR8 ;  /* 0x00000008ff047e24 */ /* 0x000fe2000f8e00ff */
[----:B-----5:R-:W-:Y:S01]  /*7840*/  MOV R7, UR7 ;  /* 0x0000000700077c02 */ /* 0x020fe20008000f00 */
[----:B------:R-:W-:Y:S01]  /*7850*/  IMAD.U32 R6, RZ, RZ, UR6 ;  /* 0x00000006ff067e24 */ /* 0x000fe2000f8e00ff */
[----:B--2---:R-:W-:Y:S01]  /*7860*/  MOV R11, UR5 ;  /* 0x00000005000b7c02 */ /* 0x004fe20008000f00 */
[----:B------:R-:W-:Y:S02]  /*7870*/  IMAD.U32 R10, RZ, RZ, UR4 ;  /* 0x00000004ff0a7e24 */ /* 0x000fe4000f8e00ff */
[----:B------:R-:W-:Y:S07]  /*7880*/  LEPC R20, `(.L_x_127) ;  /* 0x000000001014794e */ /* 0x000fee0000000000 */
[----:B---34-:R-:W-:Y:S05]  /*7890*/  CALL.ABS.NOINC R2 ;  /* 0x0000000002007343 */ /* 0x018fea0003c00000 */
.L_x_127:
[----:B------:R-:W-:Y:S01]  /*78a0*/  LOP3.LUT R20, R56, 0xffffe000, RZ, 0xc0, !PT ;  /* 0xffffe00038147812 */ /* 0x000fe200078ec0ff */
[----:B------:R-:W-:Y:S05]  /*78b0*/  WARPSYNC.ALL ;  /* 0x0000000000007948 */ /* 0x000fea0003800000 */
[----:B------:R-:W-:Y:S01]  /*78c0*/  R2UR UR4, R34 ;  /* 0x00000000220472ca */ /* 0x000fe200000e0000 */
[----:B------:R-:W-:Y:S01]  /*78d0*/  IMAD.U32 R91, RZ, RZ, UR51 ;  /* 0x00000033ff5b7e24 */ /* 0x000fe2000f8e00ff */
[----:B------:R-:W-:Y:S01]  /*78e0*/  LOP3.LUT R21, R57, 0xffffe000, RZ, 0xc0, !PT ;  /* 0xffffe00039157812 */ /* 0x000fe200078ec0ff */
[----:B------:R-:W-:Y:S01]  /*78f0*/  IMAD.U32 R90, RZ, RZ, UR37 ;  /* 0x00000025ff5a7e24 */ /* 0x000fe2000f8e00ff */
[----:B------:R-:W-:Y:S01]  /*7900*/  LOP3.LUT R40, R59, 0xffffe000, RZ, 0xc0, !PT ;  /* 0xffffe0003b287812 */ /* 0x000fe200078ec0ff */
[----:B------:R-:W-:Y:S01]  /*7910*/  BSSY.RECONVERGENT B0, `(.L_x_128) ;  /* 0x0000060000007945 */ /* 0x000fe20003800200 */
[----:B------:R-:W-:Y:S02]  /*7920*/  LOP3.LUT R41, R52, 0xffffe000, RZ, 0xc0, !PT ;  /* 0xffffe00034297812 */ /* 0x000fe400078ec0ff */
[----:B------:R-:W-:Y:S02]  /*7930*/  LOP3.LUT R42, R53, 0xffffe000, RZ, 0xc0, !PT ;  /* 0xffffe000352a7812 */ /* 0x000fe400078ec0ff */
[----:B------:R-:W-:Y:S02]  /*7940*/  ISETP.NE.AND P6, PT, R86, RZ, PT ;  /* 0x000000ff5600720c */ /* 0x000fe40003fc5270 */
[----:B------:R-:W-:Y:S01]  /*7950*/  ISETP.NE.AND P0, PT, R81, RZ, PT ;  /* 0x000000ff5100720c */ /* 0x000fe20003f05270 */
[----:B----4-:R-:W2:Y:S10]  /*7960*/  LDTM.x16 R4, tmem[UR4+0x10] ;  /* 0x00001004000479ee */ /* 0x010eb40008240000 */
[----:B------:R-:W-:Y:S02]  /*7970*/  @P6 LEA R91, R91, UR49, 0x3 ;  /* 0x000000315b5b6c11 */ /* 0x000fe4000f8e18ff */
[----:B------:R-:W-:Y:S03]  /*7980*/  @P6 SHF.L.U32 R92, RZ, 0x1f, RZ ;  /* 0x0000001fff5c6819 */ /* 0x000fe600000006ff */
[----:B------:R-:W-:Y:S05]  /*7990*/  @P6 VIADD R91, R91, 0x50 ;  /* 0x000000505b5b6836 */ /* 0x000fea0000000000 */
[----:B------:R-:W-:Y:S02]  /*79a0*/  @P6 PRMT R90, R90, 0x654, R91 ;  /* 0x000006545a5a6816 */ /* 0x000fe4000000005b */
[----:B------:R-:W-:Y:S01]  /*79b0*/  LEA R91, R88, UR49, 0x3 ;  /* 0x00000031585b7c11 */ /* 0x000fe2000f8e18ff */
[C---:B--2---:R-:W-:Y:S01]  /*79c0*/  FMUL R0, R32.reuse, R4 ;  /* 0x0000000420007220 */ /* 0x044fe20000400000 */
[C---:B------:R-:W-:Y:S01]  /*79d0*/  FMUL R2, R32.reuse, R5 ;  /* 0x0000000520027220 */ /* 0x040fe20000400000 */
[C---:B------:R-:W-:Y:S01]  /*79e0*/  FMUL R3, R32.reuse, R6 ;  /* 0x0000000620037220 */ /* 0x040fe20000400000 */
[----:B------:R-:W-:Y:S01]  /*79f0*/  FMUL R7, R32, R7 ;  /* 0x0000000720077220 */ /* 0x000fe20000400000 */
[C---:B------:R-:W-:Y:S01]  /*7a00*/  FFMA R36, R35.reuse, R20, R0 ;  /* 0x0000001423247223 */ /* 0x040fe20000000000 */
[----:B------:R-:W-:Y:S01]  /*7a10*/  LOP3.LUT R20, R58, 0xffffe000, RZ, 0xc0, !PT ;  /* 0xffffe0003a147812 */ /* 0x000fe200078ec0ff */
[C---:B------:R-:W-:Y:S01]  /*7a20*/  FFMA R37, R35.reuse, R21, R2 ;  /* 0x0000001523257223 */ /* 0x040fe20000000002 */
[----:B------:R-:W-:Y:S01]  /*7a30*/  LOP3.LUT R21, R48, 0xffffe000, RZ, 0xc0, !PT ;  /* 0xffffe00030157812 */ /* 0x000fe200078ec0ff */
[----:B------:R-:W-:Y:S01]  /*7a40*/  FMUL R4, R32, R8 ;  /* 0x0000000820047220 */ /* 0x000fe20000400000 */
[----:B------:R-:W-:Y:S01]  /*7a50*/  F2FP.TF32.F32.PACK_B R36, R36 ;  /* 0x00000024ff24723e */ /* 0x000fe200024050ff */
[C---:B------:R-:W-:Y:S01]  /*7a60*/  FFMA R38, R35.reuse, R20, R3 ;  /* 0x0000001423267223 */ /* 0x040fe20000000003 */
[----:B------:R-:W-:Y:S01]  /*7a70*/  LOP3.LUT R20, R54, 0xffffe000, RZ, 0xc0, !PT ;  /* 0xffffe00036147812 */ /* 0x000fe200078ec0ff */
[----:B------:R-:W-:Y:S01]  /*7a80*/  FFMA R39, R35, R40, R7 ;  /* 0x0000002823277223 */ /* 0x000fe20000000007 */
[----:B------:R-:W-:Y:S01]  /*7a90*/  LOP3.LUT R40, R55, 0xffffe000, RZ, 0xc0, !PT ;  /* 0xffffe00037287812 */ /* 0x000fe200078ec0ff */
[C---:B------:R-:W-:Y:S01]  /*7aa0*/  FMUL R5, R32.reuse, R9 ;  /* 0x0000000920057220 */ /* 0x040fe20000400000 */
[C---:B------:R-:W-:Y:S01]  /*7ab0*/  FMUL R6, R32.reuse, R10 ;  /* 0x0000000a20067220 */ /* 0x040fe20000400000 */
[C---:B------:R-:W-:Y:S01]  /*7ac0*/  FMUL R11, R32.reuse, R11 ;  /* 0x0000000b200b7220 */ /* 0x040fe20000400000 */
[----:B------:R-:W-:Y:S01]  /*7ad0*/  F2FP.TF32.F32.PACK_B R37, R37 ;  /* 0x00000025ff25723e */ /* 0x000fe200024050ff */
[C---:B------:R-:W-:Y:S01]  /*7ae0*/  FFMA R4, R35.reuse, R41, R4 ;  /* 0x0000002923047223 */ /* 0x040fe20000000004 */
[----:B------:R-:W-:Y:S01]  /*7af0*/  F2FP.TF32.F32.PACK_B R38, R38 ;  /* 0x00000026ff26723e */ /* 0x000fe200024050ff */
[C---:B------:R-:W-:Y:S01]  /*7b00*/  FFMA R5, R35.reuse, R42, R5 ;  /* 0x0000002a23057223 */ /* 0x040fe20000000005 */
[----:B------:R-:W-:Y:S01]  /*7b10*/  F2FP.TF32.F32.PACK_B R39, R39 ;  /* 0x00000027ff27723e */ /* 0x000fe200024050ff */
[C---:B------:R-:W-:Y:S01]  /*7b20*/  FFMA R6, R35.reuse, R20, R6 ;  /* 0x0000001423067223 */ /* 0x040fe20000000006 */
[----:B------:R-:W-:Y:S01]  /*7b30*/  FFMA R7, R35, R40, R11 ;  /* 0x0000002823077223 */ /* 0x000fe2000000000b */
        /* <DEDUP_REMOVED lines=47> */
[----:B------:R-:W-:Y:S02]  /*7e30*/  UIADD3 UR12, UP0, UPT, UR52, 0x680, URZ ;  /* 0x00000680340c7890 */ /* 0x000fe4000ff1e0ff */
[----:B------:R-:W-:Y:S02]  /*7e40*/  UIADD3 UR9, UPT, UPT, UR41, 0x10, URZ ;  /* 0x0000001029097890 */ /* 0x000fe4000fffe0ff */
[----:B------:R-:W-:Y:S02]  /*7e50*/  UIADD3 UR8, UPT, UPT, UR49, 0x2200, URZ ;  /* 0x0000220031087890 */ /* 0x000fe4000fffe0ff */
[----:B------:R-:W-:Y:S01]  /*7e60*/  UIADD3.X UR13, UPT, UPT, URZ, UR53, URZ, UP0, !UPT ;  /* 0x00000035ff0d7290 */ /* 0x000fe200087fe4ff */
[----:B------:R-:W-:Y:S01]  /*7e70*/  UMOV UR10, UR42 ;  /* 0x0000002a000a7c82 */ /* 0x000fe20008000000 */
[----:B------:R-:W-:Y:S01]  /*7e80*/  UMOV UR11, UR36 ;  /* 0x00000024000b7c82 */ /* 0x000fe20008000000 */
[----:B------:R-:W-:Y:S02]  /*7e90*/  UIADD3 UR5, UPT, UPT, UR41, 0x90, URZ ;  /* 0x0000009029057890 */ /* 0x000fe4000fffe0ff */
[----:B------:R-:W-:Y:S01]  /*7ea0*/  UIADD3 UR4, UPT, UPT, UR49, 0x3200, URZ ;  /* 0x0000320031047890 */ /* 0x000fe2000fffe0ff */
[----:B------:R-:W-:Y:S03]  /*7eb0*/  UMOV UR6, UR42 ;  /* 0x0000002a00067c82 */ /* 0x000fe60008000000 */
[----:B------:R2:W-:Y:S01]  /*7ec0*/  UTMASTG.3D [UR8], [UR12] ;  /* 0x000000080c0073b5 */ /* 0x0005e20008010000 */
[----:B------:R-:W-:Y:S04]  /*7ed0*/  UMOV UR7, UR36 ;  /* 0x0000002400077c82 */ /* 0x000fe80008000000 */
[----:B------:R2:W-:Y:S01]  /*7ee0*/  UTMASTG.3D [UR4], [UR12] ;  /* 0x000000040c0073b5 */ /* 0x0005e20008010000 */
[----:B------:R0:W-:Y:S01]  /*7ef0*/  UTMACMDFLUSH ;  /* 0x00000000000079b7 */ /* 0x0001e20000000000 */
[----:B--2---:R-:W-:Y:S04]  /*7f00*/  DEPBAR.LE SB0, 0x1 ;  /* 0x000080400000791a */ /* 0x004fe80000000000 */
.L_x_129:
[----:B------:R-:W-:Y:S05]  /*7f10*/  BSYNC.RECONVERGENT B0 ;  /* 0x0000000000007941 */ /* 0x000fea0003800200 */
.L_x_128:
[----:B------:R-:W-:Y:S01]  /*7f20*/  BAR.SYNC.DEFER_BLOCKING 0x1, 0x80 ;  /* 0x0042000000007b1d */ /* 0x000fe20000010000 */
[----:B------:R-:W-:Y:S04]  /*7f30*/  UIADD3 UR40, UPT, UPT, UR51, 0x1, URZ ;  /* 0x0000000133287890 */ /* 0x000fe8000fffe0ff */
[----:B------:R-:W-:Y:S04]  /*7f40*/  UISETP.NE.AND UP0, UPT, UR40, 0x4, UPT ;  /* 0x000000042800788c */ /* 0x000fe8000bf05270 */
[----:B------:R-:W-:Y:S01]  /*7f50*/  USEL UR40, UR40, URZ, UP0 ;  /* 0x000000ff28287287 */ /* 0x000fe20008000000 */
[----:B------:R2:W-:Y:S01]  /*7f60*/  @P6 SYNCS.ARRIVE.TRANS64.RED.A1T0 RZ, [R90+URZ], RZ ;  /* 0x000000ff5aff69a7 */ /* 0x0005e200081004ff */
[----:B------:R-:W-:Y:S01]  /*7f70*/  BSSY B1, `(.L_x_130) ;  /* 0x0000017000017945 */ /* 0x000fe20003800000 */
[----:B------:R-:W4:Y:S02]  /*7f80*/  @P6 SYNCS.PHASECHK.TRANS64.TRYWAIT P0, [R91+URZ+0x30], R92 ;  /* 0x0000305c5b0065a7 */ /* 0x000f2400080011ff */
[----:B----4-:R-:W-:Y:S01]  /*7f90*/  @P6 SEL R43, RZ, 0x1, !P0 ;  /* 0x00000001ff2b6807 */ /* 0x010fe20004000000 */
[----:B--2---:R-:W-:Y:S06]  /*7fa0*/  @!P6 BRA `(.L_x_131) ;  /* 0x00000000004ce947 */ /* 0x004fec0003800000 */
        /* <DEDUP_REMOVED lines=9> */
[----:B------:R-:W-:Y:S04]  /*8040*/  SHF.L.U32 R6, RZ, 0x1f, RZ ;  /* 0x0000001fff067819 */ /* 0x000fe800000006ff */
[----:B------:R-:W1:Y:S02]  /*8050*/  SYNCS.PHASECHK.TRANS64.TRYWAIT P0, [R91+URZ+0x30], R6 ;  /* 0x000030065b0075a7 */ /* 0x000e6400080011ff */
[----:B-1----:R-:W-:Y:S05]  /*8060*/  @!P0 BRA `(.L_x_134) ;  /* 0x0000004800988947 */ /* 0x002fea0003800000 */
.L_x_133:
[----:B------:R-:W-:Y:S05]  /*8070*/  BSYNC B0 ;  /* 0x0000000000007941 */ /* 0x000fea0003800000 */
.L_x_132:
[----:B------:R-:W-:Y:S02]  /*8080*/  ISETP.NE.AND P0, PT, R89, RZ, PT ;  /* 0x000000ff5900720c */ /* 0x000fe40003f05270 */
[----:B------:R-:W-:Y:S11]  /*8090*/  IADD3 R88, PT, PT, R88, 0x1, RZ ;  /* 0x0000000158587810 */ /* 0x000ff60007ffe0ff */
[----:B------:R2:W4:Y:S04]  /*80a0*/  @P0 LDS.128 R56, [R4] ;  /* 0x0000000004380984 */ /* 0x0005280000000c00 */
[----:B------:R2:W1:Y:S04]  /*80b0*/  @P0 LDS.128 R52, [R3+0x10] ;  /* 0x0000100003340984 */ /* 0x0004680000000c00 */
[----:B------:R2:W1:Y:S04]  /*80c0*/  @P0 LDS.128 R48, [R2+0x20] ;  /* 0x0000200002300984 */ /* 0x0004680000000c00 */
[----:B------:R2:W1:Y:S02]  /*80d0*/  @P0 LDS.128 R44, [R0+0x30] ;  /* 0x00003000002c0984 */ /* 0x0004640000000c00 */
.L_x_131:
[----:B------:R-:W-:Y:S05]  /*80e0*/  BSYNC B1 ;  /* 0x0000000000017941 */ /* 0x000fea0003800000 */
.L_x_130:
[----:B--2---:R-:W-:Y:S05]  /*80f0*/  VIADD R3, R34, 0x20 ;  /* 0x0000002022037836 */ /* 0x004fea0000000000 */
[----:B------:R-:W-:Y:S04]  /*8100*/  SHF.R.U32.HI R3, RZ, 0x15, R3 ;  /* 0x00000015ff037819 */ /* 0x000fe80000011603 */
[----:B------:R-:W-:Y:S11]  /*8110*/  LOP3.LUT P0, RZ, R3, 0x3, R72, 0x48, !PT ;  /* 0x0000000303ff7812 */ /* 0x000ff60007804848 */
[----:B------:R-:W-:Y:S02]  /*8120*/  @!UPT UIADD3 URZ, UPT, UPT, URZ, URZ, URZ ;  /* 0x000000fffffff290 */ /* 0x000fe4000fffe0ff */
[----:B------:R-:W-:Y:S05]  /*8130*/  @!P0 BRA `(.L_x_135) ;  /* 0x0000000000408947 */ /* 0x000fea0003800000 */
[----:B------:R-:W2:Y:S01]  /*8140*/  LDCU.64 UR8, c[0x4][0x70] ;  /* 0x01000e00ff0877ac */ /* 0x000ea20008000a00 */
[----:B------:R-:W-:Y:S01]  /*8150*/  MOV R3, 0x0 ;  /* 0x0000000000037802 */ /* 0x000fe20000000f00 */
[----:B-1----:R-:W-:Y:S02]  /*8160*/  HFMA2 R12, -RZ, RZ, 0, 5.9604644775390625e-08 ;  /* 0x00000001ff0c7431 */ /* 0x002fe400000001ff */
[----:B------:R-:W-:Y:S02]  /*8170*/  IMAD.MOV.U32 R8, RZ, RZ, 0x192 ;  /* 0x00000192ff087424 */ /* 0x000fe400078e00ff */
[----:B------:R-:W-:Y:S01]  /*8180*/  IMAD.MOV.U32 R13, RZ, RZ, RZ ;  /* 0x000000ffff0d7224 */ /* 0x000fe200078e00ff */
[----:B------:R-:W1:Y:S01]  /*8190*/  LDCU.64 UR6, c[0x4][0x78] ;  /* 0x01000f00ff0677ac */ /* 0x000e620008000a00 */
[----:B------:R-:W3:Y:S01]  /*81a0*/  LDC.64 R2, c[0x4][R3] ;  /* 0x0100000003027b82 */ /* 0x000ee20000000a00 */
[----:B------:R-:W5:Y:S01]  /*81b0*/  LDCU.64 UR4, c[0x4][0x10] ;  /* 0x01000200ff0477ac */ /* 0x000f620008000a00 */
[----:B--2---:R-:W-:Y:S01]  /*81c0*/  MOV R5, UR9 ;  /* 0x0000000900057c02 */ /* 0x004fe20008000f00 */
[----:B------:R-:W-:Y:S01]  /*81d0*/  IMAD.U32 R4, RZ, RZ, UR8 ;  /* 0x00000008ff047e24 */ /* 0x000fe2000f8e00ff */
[----:B-1----:R-:W-:Y:S01]  /*81e0*/  MOV R7, UR7 ;  /* 0x0000000700077c02 */ /* 0x002fe20008000f00 */
[----:B------:R-:W-:Y:S01]  /*81f0*/  IMAD.U32 R6, RZ, RZ, UR6 ;  /* 0x00000006ff067e24 */ /* 0x000fe2000f8e00ff */
[----:B-----5:R-:W-:Y:S01]  /*8200*/  MOV R11, UR5 ;  /* 0x00000005000b7c02 */ /* 0x020fe20008000f00 */
[----:B------:R-:W-:Y:S02]  /*8210*/  IMAD.U32 R10, RZ, RZ, UR4 ;  /* 0x00000004ff0a7e24 */ /* 0x000fe4000f8e00ff */
[----:B------:R-:W-:Y:S07]  /*8220*/  LEPC R20, `(.L_x_135) ;  /* 0x000000001014794e */ /* 0x000fee0000000000 */
[----:B---34-:R-:W-:Y:S05]  /*8230*/  CALL.ABS.NOINC R2 ;  /* 0x0000000002007343 */ /* 0x018fea0003c00000 */
.L_x_135:
[----:B----4-:R-:W-:Y:S01]  /*8240*/  LOP3.LUT R20, R56, 0xffffe000, RZ, 0xc0, !PT ;  /* 0xffffe00038147812 */ /* 0x010fe200078ec0ff */
[----:B------:R-:W-:Y:S05]  /*8250*/  WARPSYNC.ALL ;  /* 0x0000000000007948 */ /* 0x000fea0003800000 */
[----:B------:R-:W-:Y:S01]  /*8260*/  R2UR UR4, R34 ;  /* 0x00000000220472ca */ /* 0x000fe200000e0000 */
[----:B-1----:R-:W-:Y:S01]  /*8270*/  IMAD.U32 R91, RZ, RZ, UR40 ;  /* 0x00000028ff5b7e24 */ /* 0x002fe2000f8e00ff */
        /* <DEDUP_REMOVED lines=8> */
[----:B------:R-:W1:Y:S10]  /*8300*/  LDTM.x16 R4, tmem[UR4+0x20] ;  /* 0x00002004000479ee */ /* 0x000e740008240000 */
[----:B------:R-:W-:Y:S02]  /*8310*/  @P6 LEA R91, R91, UR49, 0x3 ;  /* 0x000000315b5b6c11 */ /* 0x000fe4000f8e18ff */
[----:B------:R-:W-:Y:S03]  /*8320*/  @P6 SHF.L.U32 R92, RZ, 0x1f, RZ ;  /* 0x0000001fff5c6819 */ /* 0x000fe600000006ff */
[----:B------:R-:W-:Y:S05]  /*8330*/  @P6 VIADD R91, R91, 0x50 ;  /* 0x000000505b5b6836 */ /* 0x000fea0000000000 */
[----:B------:R-:W-:Y:S02]  /*8340*/  @P6 PRMT R90, R90, 0x654, R91 ;  /* 0x000006545a5a6816 */ /* 0x000fe4000000005b */
[----:B------:R-:W-:Y:S01]  /*8350*/  LEA R91, R88, UR49, 0x3 ;  /* 0x00000031585b7c11 */ /* 0x000fe2000f8e18ff */
[C---:B-1----:R-:W-:Y:S01]  /*8360*/  FMUL R0, R32.reuse, R4 ;  /* 0x0000000420007220 */ /* 0x042fe20000400000 */
        /* <DEDUP_REMOVED lines=84> */
.L_x_137:
[----:B------:R-:W-:Y:S05]  /*88b0*/  BSYNC.RECONVERGENT B0 ;  /* 0x0000000000007941 */ /* 0x000fea0003800200 */
.L_x_136:
[----:B------:R-:W-:Y:S01]  /*88c0*/  BAR.SYNC.DEFER_BLOCKING 0x1, 0x80 ;  /* 0x0042000000007b1d */ /* 0x000fe20000010000 */
[----:B------:R-:W-:Y:S04]  /*88d0*/  UIADD3 UR43, UPT, UPT, UR40, 0x1, URZ ;  /* 0x00000001282b7890 */ /* 0x000fe8000fffe0ff */
[----:B------:R-:W-:Y:S04]  /*88e0*/  UISETP.NE.AND UP0, UPT, UR43, 0x4, UPT ;  /* 0x000000042b00788c */ /* 0x000fe8000bf05270 */
[----:B------:R-:W-:Y:S01]  /*88f0*/  USEL UR43, UR43, URZ, UP0 ;  /* 0x000000ff2b2b7287 */ /* 0x000fe20008000000 */
[----:B------:R2:W-:Y:S01]  /*8900*/  @P6 SYNCS.ARRIVE.TRANS64.RED.A1T0 RZ, [R90+URZ], RZ ;  /* 0x000000ff5aff69a7 */ /* 0x0005e200081004ff */
[----:B------:R-:W-:Y:S01]  /*8910*/  BSSY B1, `(.L_x_138) ;  /* 0x000001c000017945 */ /* 0x000fe20003800000 */
[----:B------:R-:W4:Y:S01]  /*8920*/  @P6 SYNCS.PHASECHK.TRANS64.TRYWAIT P0, [R91+URZ+0x30], R92 ;  /* 0x0000305c5b0065a7 */ /* 0x000f2200080011ff */
[----:B--2---:R-:W-:Y:S01]  /*8930*/  HFMA2 R90, -RZ, RZ, 0, 0 ;  /* 0x00000000ff5a7431 */ /* 0x004fe200000001ff */
[----:B----4-:R-:W-:Y:S01]  /*8940*/  @P6 SEL R43, RZ, 0x1, !P0 ;  /* 0x00000001ff2b6807 */ /* 0x010fe20004000000 */
[----:B------:R-:W-:Y:S06]  /*8950*/  @!P6 BRA `(.L_x_139) ;  /* 0x00000000005ce947 */ /* 0x000fec0003800000 */
        /* <DEDUP_REMOVED lines=12> */
.L_x_141:
[----:B------:R-:W-:Y:S05]  /*8a20*/  BSYNC B0 ;  /* 0x0000000000007941 */ /* 0x000fea0003800000 */
.L_x_140:
[----:B------:R-:W-:Y:S01]  /*8a30*/  ISETP.NE.AND P0, PT, R89, RZ, PT ;  /* 0x000000ff5900720c */ /* 0x000fe20003f05270 */
[----:B------:R-:W-:Y:S11]  /*8a40*/  VIADD R88, R88, 0x1 ;  /* 0x0000000158587836 */ /* 0x000ff60000000000 */
[----:B------:R-:W-:Y:S01]  /*8a50*/  @!UPT UIADD3 URZ, UPT, UPT, URZ, URZ, URZ ;  /* 0x000000fffffff290 */ /* 0x000fe2000fffe0ff */
[----:B------:R2:W4:Y:S04]  /*8a60*/  @P0 LDS.128 R56, [R4] ;  /* 0x0000000004380984 */ /* 0x0005280000000c00 */
[----:B------:R2:W1:Y:S04]  /*8a70*/  @P0 LDS.128 R52, [R3+0x10] ;  /* 0x0000100003340984 */ /* 0x0004680000000c00 */
[----:B------:R2:W1:Y:S04]  /*8a80*/  @P0 LDS.128 R48, [R2+0x20] ;  /* 0x0000200002300984 */ /* 0x0004680000000c00 */
[----:B------:R2:W1:Y:S01]  /*8a90*/  @P0 LDS.128 R44, [R0+0x30] ;  /* 0x00003000002c0984 */ /* 0x0004620000000c00 */
[C---:B------:R-:W-:Y:S04]  /*8aa0*/  ISETP.NE.AND P0, PT, R88.reuse, 0x4, PT ;  /* 0x000000045800780c */ /* 0x040fe80003f05270 */
[----:B------:R-:W-:Y:S02]  /*8ab0*/  SEL R88, R88, RZ, P0 ;  /* 0x000000ff58587207 */ /* 0x000fe40000000000 */
[----:B------:R-:W-:Y:S02]  /*8ac0*/  SEL R90, RZ, 0x1, P0 ;  /* 0x00000001ff5a7807 */ /* 0x000fe40000000000 */
.L_x_139:
[----:B------:R-:W-:Y:S05]  /*8ad0*/  BSYNC B1 ;  /* 0x0000000000017941 */ /* 0x000fea0003800000 */
.L_x_138:
        /* <DEDUP_REMOVED lines=21> */
.L_x_143:
[----:B----4-:R-:W-:Y:S01]  /*8c30*/  LOP3.LUT R20, R56, 0xffffe000, RZ, 0xc0, !PT ;  /* 0xffffe00038147812 */ /* 0x010fe200078ec0ff */
[----:B------:R-:W-:Y:S05]  /*8c40*/  WARPSYNC.ALL ;  /* 0x0000000000007948 */ /* 0x000fea0003800000 */
[----:B------:R-:W-:Y:S01]  /*8c50*/  R2UR UR4, R34 ;  /* 0x00000000220472ca */ /* 0x000fe200000e0000 */
[----:B------:R-:W-:Y:S01]  /*8c60*/  IMAD.U32 R92, RZ, RZ, UR43 ;  /* 0x0000002bff5c7e24 */ /* 0x000fe2000f8e00ff */
[----:B------:R-:W-:Y:S01]  /*8c70*/  LOP3.LUT R21, R57, 0xffffe000, RZ, 0xc0, !PT ;  /* 0xffffe00039157812 */ /* 0x000fe200078ec0ff */
[----:B-1----:R-:W-:Y:S01]  /*8c80*/  IMAD.U32 R91, RZ, RZ, UR37 ;  /* 0x00000025ff5b7e24 */ /* 0x002fe2000f8e00ff */
        /* <DEDUP_REMOVED lines=8> */
[----:B------:R-:W-:Y:S03]  /*8d10*/  @P6 SHF.L.U32 R93, R90, 0x1f, RZ ;  /* 0x0000001f5a5d6819 */ /* 0x000fe600000006ff */
        /* <DEDUP_REMOVED lines=88> */
.L_x_145:
[----:B------:R-:W-:Y:S05]  /*92a0*/  BSYNC.RECONVERGENT B0 ;  /* 0x0000000000007941 */ /* 0x000fea0003800200 */
.L_x_144:
        /* <DEDUP_REMOVED lines=18> */
[----:B------:R-:W-:Y:S04]  /*93d0*/  SHF.L.U32 R5, R90, 0x1f, RZ ;  /* 0x0000001f5a057819 */ /* 0x000fe800000006ff */
[----:B------:R-:W1:Y:S02]  /*93e0*/  SYNCS.PHASECHK.TRANS64.TRYWAIT P0, [R92+URZ+0x30], R5 ;  /* 0x000030055c0075a7 */ /* 0x000e6400080011ff */
[----:B-1----:R-:W-:Y:S05]  /*93f0*/  @!P0 BRA `(.L_x_150) ;  /* 0x0000003400dc8947 */ /* 0x002fea0003800000 */
.L_x_149:
[----:B------:R-:W-:Y:S05]  /*9400*/  BSYNC B0 ;  /* 0x0000000000007941 */ /* 0x000fea0003800000 */
.L_x_148:
[----:B------:R-:W-:Y:S01]  /*9410*/  ISETP.NE.AND P0, PT, R89, RZ, PT ;  /* 0x000000ff5900720c */ /* 0x000fe20003f05270 */
[----:B------:R-:W-:Y:S11]  /*9420*/  VIADD R88, R88, 0x1 ;  /* 0x0000000158587836 */ /* 0x000ff60000000000 */
[----:B------:R-:W-:Y:S01]  /*9430*/  @!UPT UIADD3 URZ, UPT, UPT, URZ, URZ, URZ ;  /* 0x000000fffffff290 */ /* 0x000fe2000fffe0ff */
[----:B------:R2:W4:Y:S04]  /*9440*/  @P0 LDS.128 R56, [R4] ;  /* 0x0000000004380984 */ /* 0x0005280000000c00 */
[----:B------:R2:W2:Y:S04]  /*9450*/  @P0 LDS.128 R52, [R3+0x10] ;  /* 0x0000100003340984 */ /* 0x0004a80000000c00 */
[----:B------:R2:W2:Y:S04]  /*9460*/  @P0 LDS.128 R48, [R2+0x20] ;  /* 0x0000200002300984 */ /* 0x0004a80000000c00 */
[----:B------:R2:W2:Y:S01]  /*9470*/  @P0 LDS.128 R44, [R0+0x30] ;  /* 0x00003000002c0984 */ /* 0x0004a20000000c00 */
[C---:B------:R-:W-:Y:S04]  /*9480*/  ISETP.NE.AND P0, PT, R88.reuse, 0x4, PT ;  /* 0x000000045800780c */ /* 0x040fe80003f05270 */
[----:B-1----:R-:W-:Y:S02]  /*9490*/  SEL R5, RZ, 0x1, P0 ;  /* 0x00000001ff057807 */ /* 0x002fe40000000000 */
[----:B------:R-:W-:Y:S02]  /*94a0*/  SEL R88, R88, RZ, P0 ;  /* 0x000000ff58587207 */ /* 0x000fe40000000000 */
[----:B------:R-:W-:Y:S02]  /*94b0*/  LOP3.LUT R90, R90, R5, RZ, 0x3c, !PT ;  /* 0x000000055a5a7212 */ /* 0x000fe400078e3cff */
.L_x_147:
[----:B------:R-:W-:Y:S05]  /*94c0*/  BSYNC B1 ;  /* 0x0000000000017941 */ /* 0x000fea0003800000 */
.L_x_146:
        /* <DEDUP_REMOVED lines=21> */
.L_x_151:
[----:B----4-:R-:W-:Y:S01]  /*9620*/  LOP3.LUT R20, R56, 0xffffe000, RZ, 0xc0, !PT ;  /* 0xffffe00038147812 */ /* 0x010fe200078ec0ff */
        /* <DEDUP_REMOVED lines=11> */
[----:B-1----:R-:W1:Y:S10]  /*96e0*/  LDTM.x16 R4, tmem[UR4+0x40] ;  /* 0x00004004000479ee */ /* 0x002e740008240000 */
        /* <DEDUP_REMOVED lines=31> */
[----:B------:R1:W-:Y:S01]  /*98e0*/  STS.128 [R79], R36 ;  /* 0x000000244f007388 */ /* 0x0003e20000000c00 */
        /* <DEDUP_REMOVED lines=45> */
[----:B------:R-:W-:Y:S02]  /*9bc0*/  UIADD3 UR12, UP0, UPT, UR52, 0x680, URZ ;  /* 0x00000680340c7890 */ /* 0x000fe4000ff1e0ff */
[----:B------:R-:W-:Y:S02]  /*9bd0*/  UIADD3 UR5, UPT, UPT, UR41, 0x40, URZ ;  /* 0x0000004029057890 */ /* 0x000fe4000fffe0ff */
[----:B------:R-:W-:Y:S01]  /*9be0*/  MOV R73, UR4 ;  /* 0x0000000400497c02 */ /* 0x000fe20008000f00 */
[----:B------:R-:W-:Y:S01]  /*9bf0*/  UIADD3.X UR13, UPT, UPT, URZ, UR53, URZ, UP0, !UPT ;  /* 0x00000035ff0d7290 */ /* 0x000fe200087fe4ff */
[----:B------:R-:W-:Y:S02]  /*9c00*/  UMOV UR6, UR42 ;  /* 0x0000002a00067c82 */ /* 0x000fe40008000000 */
[----:B------:R-:W-:Y:S01]  /*9c10*/  R2UR UR4, R73 ;  /* 0x00000000490472ca */ /* 0x000fe200000e0000 */
[----:B------:R-:W-:Y:S01]  /*9c20*/  UMOV UR7, UR36 ;  /* 0x0000002400077c82 */ /* 0x000fe20008000000 */
[----:B------:R-:W-:Y:S02]  /*9c30*/  UIADD3 UR9, UPT, UPT, UR41, 0xc0, URZ ;  /* 0x000000c029097890 */ /* 0x000fe4000fffe0ff */
[----:B------:R-:W-:Y:S01]  /*9c40*/  UIADD3 UR8, UPT, UPT, UR49, 0x1200, URZ ;  /* 0x0000120031087890 */ /* 0x000fe2000fffe0ff */
[----:B------:R-:W-:Y:S01]  /*9c50*/  UMOV UR10, UR42 ;  /* 0x0000002a000a7c82 */ /* 0x000fe20008000000 */
[----:B------:R-:W-:Y:S07]  /*9c60*/  UMOV UR11, UR36 ;  /* 0x00000024000b7c82 */ /* 0x000fee0008000000 */
[----:B------:R2:W-:Y:S01]  /*9c70*/  UTMASTG.3D [UR4], [UR12] ;  /* 0x000000040c0073b5 */ /* 0x0005e20008010000 */
[----:B------:R2:W-:Y:S01]  /*9c80*/  UTMASTG.3D [UR8], [UR12] ;  /* 0x000000080c0073b5 */ /* 0x0005e20008010000 */
[----:B------:R0:W-:Y:S01]  /*9c90*/  UTMACMDFLUSH ;  /* 0x00000000000079b7 */ /* 0x0001e20000000000 */
[----:B--2---:R-:W-:Y:S04]  /*9ca0*/  DEPBAR.LE SB0, 0x1 ;  /* 0x000080400000791a */ /* 0x004fe80000000000 */
.L_x_153:
[----:B------:R-:W-:Y:S05]  /*9cb0*/  BSYNC.RECONVERGENT B0 ;  /* 0x0000000000007941 */ /* 0x000fea0003800200 */
.L_x_152:
        /* <DEDUP_REMOVED lines=21> */
.L_x_157:
[----:B------:R-:W-:Y:S05]  /*9e10*/  BSYNC B0 ;  /* 0x0000000000007941 */ /* 0x000fea0003800000 */
.L_x_156:
        /* <DEDUP_REMOVED lines=11> */
.L_x_155:
[----:B------:R-:W-:Y:S05]  /*9ed0*/  BSYNC B1 ;  /* 0x0000000000017941 */ /* 0x000fea0003800000 */
.L_x_154:
        /* <DEDUP_REMOVED lines=21> */
.L_x_159:
        /* <DEDUP_REMOVED lines=103> */
.L_x_161:
[----:B------:R-:W-:Y:S05]  /*a6a0*/  BSYNC.RECONVERGENT B0 ;  /* 0x0000000000007941 */ /* 0x000fea0003800200 */
.L_x_160:
        /* <DEDUP_REMOVED lines=21> */
.L_x_165:
[----:B------:R-:W-:Y:S05]  /*a800*/  BSYNC B0 ;  /* 0x0000000000007941 */ /* 0x000fea0003800000 */
.L_x_164:
        /* <DEDUP_REMOVED lines=11> */
.L_x_163:
[----:B------:R-:W-:Y:S05]  /*a8c0*/  BSYNC B1 ;  /* 0x0000000000017941 */ /* 0x000fea0003800000 */
.L_x_162:
        /* <DEDUP_REMOVED lines=21> */
.L_x_167:
        /* <DEDUP_REMOVED lines=103> */
.L_x_169:
[----:B------:R-:W-:Y:S05]  /*b090*/  BSYNC.RECONVERGENT B0 ;  /* 0x0000000000007941 */ /* 0x000fea0003800200 */
.L_x_168:
        /* <DEDUP_REMOVED lines=13> */
[C---:B------:R-:W-:Y:S01]  /*b170*/  @P1 IMAD R3, R88.reuse, 0x2000, R79 ;  /* 0x0000200058031824 */ /* 0x040fe200078e024f */
[C---:B------:R-:W-:Y:S01]  /*b180*/  @P1 LEA R0, R88.reuse, R77, 0xd ;  /* 0x0000004d58001211 */ /* 0x040fe200078e68ff */
[C---:B------:R-:W-:Y:S02]  /*b190*/  @P1 IMAD R2, R88.reuse, 0x2000, R78 ;  /* 0x0000200058021824 */ /* 0x040fe400078e024e */
[----:B------:R-:W-:Y:S01]  /*b1a0*/  @P1 IMAD R88, R88, 0x2000, R85 ;  /* 0x0000200058581824 */ /* 0x000fe200078e0255 */
[----:B------:R-:W-:Y:S06]  /*b1b0*/  @P0 BRA `(.L_x_173) ;  /* 0x00000000000c0947 */ /* 0x000fec0003800000 */
[----:B-1----:R-:W-:Y:S04]  /*b1c0*/  SHF.L.U32 R5, R90, 0x1f, RZ ;  /* 0x0000001f5a057819 */ /* 0x002fe800000006ff */
[----:B------:R-:W1:Y:S02]  /*b1d0*/  SYNCS.PHASECHK.TRANS64.TRYWAIT P0, [R92+URZ+0x30], R5 ;  /* 0x000030055c0075a7 */ /* 0x000e6400080011ff */
[----:B-1----:R-:W-:Y:S05]  /*b1e0*/  @!P0 BRA `(.L_x_174) ;  /* 0x00000018009c8947 */ /* 0x002fea0003800000 */
.L_x_173:
[----:B------:R-:W-:Y:S05]  /*b1f0*/  BSYNC B0 ;  /* 0x0000000000007941 */ /* 0x000fea0003800000 */
.L_x_172:
[----:B------:R-:W-:Y:S11]  /*b200*/  ISETP.NE.AND P0, PT, R89, RZ, PT ;  /* 0x000000ff5900720c */ /* 0x000ff60003f05270 */
[----:B------:R-:W-:Y:S02]  /*b210*/  @!UPT UIADD3 URZ, UPT, UPT, URZ, URZ, URZ ;  /* 0x000000fffffff290 */ /* 0x000fe4000fffe0ff */
[----:B------:R2:W4:Y:S04]  /*b220*/  @P0 LDS.128 R56, [R3] ;  /* 0x0000000003380984 */ /* 0x0005280000000c00 */
[----:B------:R2:W1:Y:S04]  /*b230*/  @P0 LDS.128 R52, [R2+0x10] ;  /* 0x0000100002340984 */ /* 0x0004680000000c00 */
[----:B------:R2:W1:Y:S04]  /*b240*/  @P0 LDS.128 R48, [R0+0x20] ;  /* 0x0000200000300984 */ /* 0x0004680000000c00 */
[----:B------:R2:W1:Y:S02]  /*b250*/  @P0 LDS.128 R44, [R88+0x30] ;  /* 0x00003000582c0984 */ /* 0x0004640000000c00 */
.L_x_171:
[----:B------:R-:W-:Y:S05]  /*b260*/  BSYNC B1 ;  /* 0x0000000000017941 */ /* 0x000fea0003800000 */
.L_x_170:
        /* <DEDUP_REMOVED lines=21> */
.L_x_175:
[----:B------:R-:W-:Y:S01]  /*b3c0*/  ISETP.NE.AND P0, PT, R81, RZ, PT ;  /* 0x000000ff5100720c */ /* 0x000fe20003f05270 */
[----:B------:R-:W-:Y:S05]  /*b3d0*/  WARPSYNC.ALL ;  /* 0x0000000000007948 */ /* 0x000fea0003800000 */
[----:B------:R-:W-:Y:S01]  /*b3e0*/  R2UR UR4, R34 ;  /* 0x00000000220472ca */ /* 0x000fe200000e0000 */
[----:B------:R-:W-:Y:S01]  /*b3f0*/  VIADD R87, R87, 0xc0 ;  /* 0x000000c057577836 */ /* 0x000fe20000000000 */
[----:B----4-:R-:W-:Y:S01]  /*b400*/  LOP3.LUT R0, R56, 0xffffe000, RZ, 0xc0, !PT ;  /* 0xffffe00038007812 */ /* 0x010fe200078ec0ff */
[----:B------:R-:W-:Y:S01]  /*b410*/  BSSY.RECONVERGENT B0, `(.L_x_176) ;  /* 0x000005e000007945 */ /* 0x000fe20003800200 */
[----:B------:R-:W-:Y:S02]  /*b420*/  LOP3.LUT R2, R57, 0xffffe000, RZ, 0xc0, !PT ;  /* 0xffffe00039027812 */ /* 0x000fe400078ec0ff */
[----:B------:R-:W-:Y:S02]  /*b430*/  LOP3.LUT R3, R58, 0xffffe000, RZ, 0xc0, !PT ;  /* 0xffffe0003a037812 */ /* 0x000fe400078ec0ff */
[----:B------:R-:W-:Y:S02]  /*b440*/  LOP3.LUT R20, R59, 0xffffe000, RZ, 0xc0, !PT ;  /* 0xffffe0003b147812 */ /* 0x000fe400078ec0ff */
[----:B-1----:R-:W-:Y:S02]  /*b450*/  LOP3.LUT R21, R52, 0xffffe000, RZ, 0xc0, !PT ;  /* 0xffffe00034157812 */ /* 0x002fe400078ec0ff */
[----:B------:R-:W-:Y:S01]  /*b460*/  LOP3.LUT R36, R53, 0xffffe000, RZ, 0xc0, !PT ;  /* 0xffffe00035247812 */ /* 0x000fe200078ec0ff */
[----:B------:R-:W1:Y:S01]  /*b470*/  LDTM.x16 R4, tmem[UR4+0x70] ;  /* 0x00007004000479ee */ /* 0x000e620008240000 */
[----:B------:R-:W-:Y:S01]  /*b480*/  LOP3.LUT R37, R54, 0xffffe000, RZ, 0xc0, !PT ;  /* 0xffffe00036257812 */ /* 0x000fe200078ec0ff */
[----:B------:R-:W-:Y:S01]  /*b490*/  NOP ;  /* 0x0000000000007918 */ /* 0x000fe20000000000 */
[----:B------:R-:W-:Y:S02]  /*b4a0*/  LOP3.LUT R38, R55, 0xffffe000, RZ, 0xc0, !PT ;  /* 0xffffe00037267812 */ /* 0x000fe400078ec0ff */
[----:B------:R-:W-:Y:S02]  /*b4b0*/  LOP3.LUT R87, R87, 0xfefffff8, RZ, 0xc0, !PT ;  /* 0xfefffff857577812 */ /* 0x000fe400078ec0ff */
[----:B------:R-:W-:Y:S02]  /*b4c0*/  LOP3.LUT R39, R48, 0xffffe000, RZ, 0xc0, !PT ;  /* 0xffffe00030277812 */ /* 0x000fe400078ec0ff */
[----:B------:R-:W-:Y:S01]  /*b4d0*/  LOP3.LUT R40, R49, 0xffffe000, RZ, 0xc0, !PT ;  /* 0xffffe00031287812 */ /* 0x000fe200078ec0ff */
[----:B-1----:R1:W-:Y:S01]  /*b4e0*/  SYNCS.ARRIVE.TRANS64.RED.A1T0 RZ, [R87+URZ], RZ ;  /* 0x000000ff57ff79a7 */ /* 0x0023e200081004ff */
[----:B------:R-:W-:Y:S02]  /*b4f0*/  LOP3.LUT R41, R50, 0xffffe000, RZ, 0xc0, !PT ;  /* 0xffffe00032297812 */ /* 0x000fe400078ec0ff */
[----:B------:R-:W-:Y:S02]  /*b500*/  LOP3.LUT R42, R51, 0xffffe000, RZ, 0xc0, !PT ;  /* 0xffffe000332a7812 */ /* 0x000fe400078ec0ff */
[----:B------:R-:W-:Y:S02]  /*b510*/  LOP3.LUT R43, R44, 0xffffe000, RZ, 0xc0, !PT ;  /* 0xffffe0002c2b7812 */ /* 0x000fe400078ec0ff */
[----:B------:R-:W-:Y:S02]  /*b520*/  LOP3.LUT R44, R45, 0xffffe000, RZ, 0xc0, !PT ;  /* 0xffffe0002d2c7812 */ /* 0x000fe400078ec0ff */
[----:B------:R-:W-:Y:S02]  /*b530*/  LOP3.LUT R45, R46, 0xffffe000, RZ, 0xc0, !PT ;  /* 0xffffe0002e2d7812 */ /* 0x000fe400078ec0ff */
[----:B------:R-:W-:Y:S01]  /*b540*/  LOP3.LUT R46, R47, 0xffffe000, RZ, 0xc0, !PT ;  /* 0xffffe0002f2e7812 */ /* 0x000fe200078ec0ff */
[C---:B------:R-:W-:Y:S01]  /*b550*/  FMUL R4, R32.reuse, R4 ;  /* 0x0000000420047220 */ /* 0x040fe20000400000 */
[C---:B------:R-:W-:Y:S01]  /*b560*/  FMUL R5, R32.reuse, R5 ;  /* 0x0000000520057220 */ /* 0x040fe20000400000 */
[C---:B------:R-:W-:Y:S01]  /*b570*/  FMUL R6, R32.reuse, R6 ;  /* 0x0000000620067220 */ /* 0x040fe20000400000 */
[C---:B------:R-:W-:Y:S01]  /*b580*/  FMUL R7, R32.reuse, R7 ;  /* 0x0000000720077220 */ /* 0x040fe20000400000 */
[C---:B------:R-:W-:Y:S01]  /*b590*/  FFMA R4, R35.reuse, R0, R4 ;  /* 0x0000000023047223 */ /* 0x040fe20000000004 */
[C---:B------:R-:W-:Y:S01]  /*b5a0*/  FFMA R5, R35.reuse, R2, R5 ;  /* 0x0000000223057223 */ /* 0x040fe20000000005 */
[C---:B------:R-:W-:Y:S01]  /*b5b0*/  FFMA R6, R35.reuse, R3, R6 ;  /* 0x0000000323067223 */ /* 0x040fe20000000006 */
[C---:B------:R-:W-:Y:S01]  /*b5c0*/  FFMA R7, R35.reuse, R20, R7 ;  /* 0x0000001423077223 */ /* 0x040fe20000000007 */
[C---:B------:R-:W-:Y:S01]  /*b5d0*/  FMUL R8, R32.reuse, R8 ;  /* 0x0000000820087220 */ /* 0x040fe20000400000 */
        /* <DEDUP_REMOVED lines=9> */
[----:B------:R-:W-:Y:S01]  /*b670*/  F2FP.TF32.F32.PACK_B R7, R7 ;  /* 0x00000007ff07723e */ /* 0x000fe200024050ff */
[C---:B------:R-:W-:Y:S01]  /*b680*/  FFMA R11, R35.reuse, R38, R11 ;  /* 0x00000026230b7223 */ /* 0x040fe2000000000b */
[C---:B------:R-:W-:Y:S01]  /*b690*/  FMUL R12, R32.reuse, R12 ;  /* 0x0000000c200c7220 */ /* 0x040fe20000400000 */
[----:B------:R-:W-:Y:S01]  /*b6a0*/  F2FP.TF32.F32.PACK_B R8, R8 ;  /* 0x00000008ff08723e */ /* 0x000fe200024050ff */
[C---:B------:R-:W-:Y:S01]  /*b6b0*/  FMUL R13, R32.reuse, R13 ;  /* 0x0000000d200d7220 */ /* 0x040fe20000400000 */
[----:B------:R1:W-:Y:S01]  /*b6c0*/  STS.128 [R79+0x6000], R4 ;  /* 0x006000044f007388 */ /* 0x0003e20000000c00 */
        /* <DEDUP_REMOVED lines=8> */
[C---:B------:R-:W-:Y:S01]  /*b750*/  FFMA R15, R35.reuse, R42, R15 ;  /* 0x0000002a230f7223 */ /* 0x040fe2000000000f */
[C---:B------:R-:W-:Y:S01]  /*b760*/  FMUL R16, R32.reuse, R16 ;  /* 0x0000001020107220 */ /* 0x040fe20000400000 */
[----:B------:R-:W-:Y:S01]  /*b770*/  F2FP.TF32.F32.PACK_B R12, R12 ;  /* 0x0000000cff0c723e */ /* 0x000fe200024050ff */
[----:B------:R1:W-:Y:S01]  /*b780*/  STS.128 [R78+0x6010], R8 ;  /* 0x006010084e007388 */ /* 0x0003e20000000c00 */
[C---:B------:R-:W-:Y:S01]  /*b790*/  FMUL R17, R32.reuse, R17 ;  /* 0x0000001120117220 */ /* 0x040fe20000400000 */
[C---:B------:R-:W-:Y:S01]  /*b7a0*/  FMUL R18, R32.reuse, R18 ;  /* 0x0000001220127220 */ /* 0x040fe20000400000 */
[----:B------:R-:W-:Y:S01]  /*b7b0*/  FMUL R19, R32, R19 ;  /* 0x0000001320137220 */ /* 0x000fe20000400000 */
[----:B------:R-:W-:Y:S01]  /*b7c0*/  F2FP.TF32.F32.PACK_B R13, R13 ;  /* 0x0000000dff0d723e */ /* 0x000fe200024050ff */
[C---:B------:R-:W-:Y:S01]  /*b7d0*/  FFMA R16, R35.reuse, R43, R16 ;  /* 0x0000002b23107223 */ /* 0x040fe20000000010 */
[----:B------:R-:W-:Y:S01]  /*b7e0*/  F2FP.TF32.F32.PACK_B R14, R14 ;  /* 0x0000000eff0e723e */ /* 0x000fe200024050ff */
[C---:B------:R-:W-:Y:S01]  /*b7f0*/  FFMA R17, R35.reuse, R44, R17 ;  /* 0x0000002c23117223 */ /* 0x040fe20000000011 */
[----:B------:R-:W-:Y:S01]  /*b800*/  F2FP.TF32.F32.PACK_B R15, R15 ;  /* 0x0000000fff0f723e */ /* 0x000fe200024050ff */
[C---:B------:R-:W-:Y:S01]  /*b810*/  FFMA R18, R35.reuse, R45, R18 ;  /* 0x0000002d23127223 */ /* 0x040fe20000000012 */
[----:B------:R-:W-:Y:S01]  /*b820*/  FFMA R19, R35, R46, R19 ;  /* 0x0000002e23137223 */ /* 0x000fe20000000013 */
[----:B------:R-:W-:Y:S02]  /*b830*/  F2FP.TF32.F32.PACK_B R16, R16 ;  /* 0x00000010ff10723e */ /* 0x000fe400024050ff */
[----:B------:R1:W-:Y:S01]  /*b840*/  STS.128 [R77+0x6020], R12 ;  /* 0x0060200c4d007388 */ /* 0x0003e20000000c00 */
[----:B------:R-:W-:Y:S02]  /*b850*/  F2FP.TF32.F32.PACK_B R17, R17 ;  /* 0x00000011ff11723e */ /* 0x000fe400024050ff */
        /* <DEDUP_REMOVED lines=25> */
.L_x_177:
[----:B------:R-:W-:Y:S05]  /*b9f0*/  BSYNC.RECONVERGENT B0 ;  /* 0x0000000000007941 */ /* 0x000fea0003800200 */
.L_x_176:
[----:B------:R-:W-:Y:S01]  /*ba00*/  BAR.SYNC.DEFER_BLOCKING 0x1, 0x80 ;  /* 0x0042000000007b1d */ /* 0x000fe20000010000 */
[----:B------:R-:W-:Y:S01]  /*ba10*/  UISETP.NE.AND UP0, UPT, UR50, -0x8, UPT ;  /* 0xfffffff83200788c */ /* 0x000fe2000bf05270 */
[----:B------:R-:W-:Y:S08]  /*ba20*/  IADD3 R0, PT, PT, R30, 0x1, RZ ;  /* 0x000000011e007810 */ /* 0x000ff00007ffe0ff */
[----:B------:R-:W-:Y:S05]  /*ba30*/  BRA.U !UP0, `(.L_x_178) ;  /* 0x0000000108287547 */ /* 0x000fea000b800000 */
[----:B------:R-:W-:Y:S01]  /*ba40*/  ISETP.NE.AND P0, PT, R86, RZ, PT ;  /* 0x000000ff5600720c */ /* 0x000fe20003f05270 */
[----:B------:R-:W-:Y:S01]  /*ba50*/  IMAD.U32 R3, RZ, RZ, UR51 ;  /* 0x00000033ff037e24 */ /* 0x000fe2000f8e00ff */
[----:B------:R-:W-:Y:S01]  /*ba60*/  UIADD3 UR51, UPT, UPT, UR51, 0x1, URZ ;  /* 0x0000000133337890 */ /* 0x000fe2000fffe0ff */
[----:B------:R-:W-:Y:S03]  /*ba70*/  IMAD.U32 R2, RZ, RZ, UR37 ;  /* 0x00000025ff027e24 */ /* 0x000fe6000f8e00ff */
[----:B------:R-:W-:Y:S04]  /*ba80*/  UISETP.NE.AND UP0, UPT, UR51, 0x4, UPT ;  /* 0x000000043300788c */ /* 0x000fe8000bf05270 */
[----:B------:R-:W-:Y:S03]  /*ba90*/  USEL UR51, UR51, URZ, UP0 ;  /* 0x000000ff33337287 */ /* 0x000fe60008000000 */
[----:B------:R-:W-:Y:S05]  /*baa0*/  @P0 LEA R3, R3, UR49, 0x3 ;  /* 0x0000003103030c11 */ /* 0x000fea000f8e18ff */
[----:B------:R-:W-:Y:S05]  /*bab0*/  @P0 VIADD R3, R3, 0x50 ;  /* 0x0000005003030836 */ /* 0x000fea0000000000 */
[----:B------:R-:W-:Y:S04]  /*bac0*/  @P0 PRMT R2, R2, 0x654, R3 ;  /* 0x0000065402020816 */ /* 0x000fe80000000003 */
[----:B------:R2:W-:Y:S03]  /*bad0*/  @P0 SYNCS.ARRIVE.TRANS64.RED.A1T0 RZ, [R2+URZ], RZ ;  /* 0x000000ff02ff09a7 */ /* 0x0005e600081004ff */
.L_x_178:
[----:B------:R-:W-:Y:S01]  /*bae0*/  ISETP.NE.AND P2, PT, R82, RZ, PT ;  /* 0x000000ff5200720c */ /* 0x000fe20003f45270 */
[----:B------:R-:W-:Y:S01]  /*baf0*/  UIADD3 UR50, UPT, UPT, UR50, 0x8, URZ ;  /* 0x0000000832327890 */ /* 0x000fe2000fffe0ff */
[----:B------:R-:W-:Y:S01]  /*bb00*/  ISETP.NE.AND P0, PT, R84, 0x2, PT ;  /* 0x000000025400780c */ /* 0x000fe20003f05270 */
[----:B------:R-:W-:Y:S01]  /*bb10*/  IMAD.IADD R20, R29, 0x1, R66 ;  /* 0x000000011d147824 */ /* 0x000fe200078e0242 */
[----:B------:R-:W-:Y:S01]  /*bb20*/  ISETP.NE.AND P1, PT, R0, 0x4, PT ;  /* 0x000000040000780c */ /* 0x000fe20003f25270 */
[----:B------:R-:W-:Y:S01]  /*bb30*/  IMAD.IADD R21, R31, 0x1, R68 ;  /* 0x000000011f157824 */ /* 0x000fe200078e0244 */
[----:B--2---:R-:W-:Y:S02]  /*bb40*/  SEL R2, RZ, 0x1, P0 ;  /* 0x00000001ff027807 */ /* 0x004fe40000000000 */
[----:B------:R-:W-:Y:S02]  /*bb50*/  SEL R3, RZ, 0x1, P1 ;  /* 0x00000001ff037807 */ /* 0x000fe40000800000 */
[----:B------:R-:W-:Y:S02]  /*bb60*/  LOP3.LUT R75, R75, R2, RZ, 0x3c, !PT ;  /* 0x000000024b4b7212 */ /* 0x000fe400078e3cff */
[----:B------:R-:W-:Y:S02]  /*bb70*/  LOP3.LUT R76, R76, R3, RZ, 0x3c, !PT ;  /* 0x000000034c4c7212 */ /* 0x000fe400078e3cff */
[----:B------:R-:W-:Y:S02]  /*bb80*/  @P2 R2UR UR36, R74 ;  /* 0x000000004a2422ca */ /* 0x000fe400000e0000 */
[----:B------:R-:W-:Y:S02]  /*bb90*/  SEL R84, R84, RZ, P0 ;  /* 0x000000ff54547207 */ /* 0x000fe40000000000 */
[----:B------:R-:W-:Y:S01]  /*bba0*/  SEL R30, R0, RZ, P1 ;  /* 0x000000ff001e7207 */ /* 0x000fe20000800000 */
[----:B------:R-:W-:Y:S10]  /*bbb0*/  @P2 BRA `(.L_x_179) ;  /* 0xffffffa400142947 */ /* 0x000ff4000383ffff */
[----:B------:R-:W-:-:S09]  /*bbc0*/  UISETP.NE.AND UP0, UPT, UR48, URZ, UPT ;  /* 0x000000ff3000728c */ /* 0x000fd2000bf05270 */
[----:B------:R-:W-:Y:S05]  /*bbd0*/  BRA.U !UP0, `(.L_x_180) ;  /* 0x0000000108487547 */ /* 0x000fea000b800000 */
[----:B------:R-:W2:Y:S02]  /*bbe0*/  LDCU.64 UR4, c[0x0][0x890] ;  /* 0x00011200ff0477ac */ /* 0x000ea40008000a00 */
[----:B--2---:R-:W-:-:S04]  /*bbf0*/  UISETP.NE.U32.AND UP0, UPT, UR4, URZ, UPT ;  /* 0x000000ff0400728c */ /* 0x004fc8000bf05070 */
[----:B------:R-:W-:-:S09]  /*bc00*/  UISETP.NE.AND.EX UP0, UPT, UR5, URZ, UPT, UP0 ;  /* 0x000000ff0500728c */ /* 0x000fd2000bf05300 */
[----:B------:R-:W-:Y:S05]  /*bc10*/  BRA.U UP0, `(.L_x_181) ;  /* 0x00000001000c7547 */ /* 0x000fea000b800000 */
[----:B------:R-:W-:-:S13]  /*bc20*/  FSETP.NEU.AND P0, PT, R35, RZ, PT ;  /* 0x000000ff2300720b */ /* 0x000fda0003f0d000 */
[----:B------:R-:W-:Y:S05]  /*bc30*/  @!P0 EXIT ;  /* 0x000000000000894d */ /* 0x000fea0003800000 */
[----:B------:R-:W-:Y:S05]  /*bc40*/  BRA `(.L_x_180) ;  /* 0x00000000002c7947 */ /* 0x000fea0003800000 */
.L_x_181:
[----:B------:R-:W-:Y:S01]  /*bc50*/  ISETP.NE.AND P0, PT, R83, RZ, PT ;  /* 0x000000ff5300720c */ /* 0x000fe20003f05270 */
[----:B------:R-:W-:-:S12]  /*bc60*/  BSSY.RECONVERGENT B0, `(.L_x_180) ;  /* 0x0000009000007945 */ /* 0x000fd80003800200 */
[----:B------:R-:W-:Y:S05]  /*bc70*/  @P0 BRA `(.L_x_182) ;  /* 0x0000000000140947 */ /* 0x000fea0003800000 */
[----:B------:R-:W2:Y:S02]  /*bc80*/  LDCU.64 UR4, c[0x0][0x888] ;  /* 0x00011100ff0477ac */ /* 0x000ea40008000a00 */
[----:B--2---:R-:W-:-:S04]  /*bc90*/  ISETP.NE.U32.AND P0, PT, RZ, UR4, PT ;  /* 0x00000004ff007c0c */ /* 0x004fc8000bf05070 */
[----:B------:R-:W-:-:S13]  /*bca0*/  ISETP.NE.AND.EX P0, PT, RZ, UR5, PT, P0 ;  /* 0x00000005ff007c0c */ /* 0x000fda000bf05300 */
[----:B------:R-:W-:Y:S05]  /*bcb0*/  @!P0 EXIT ;  /* 0x000000000000894d */ /* 0x000fea0003800000 */
[----:B------:R-:W-:Y:S05]  /*bcc0*/  BRA `(.L_x_183) ;  /* 0x0000000000087947 */ /* 0x000fea0003800000 */
.L_x_182:
[----:B------:R-:W-:-:S13]  /*bcd0*/  FSETP.NEU.AND P0, PT, R35, RZ, PT ;  /* 0x000000ff2300720b */ /* 0x000fda0003f0d000 */
[----:B------:R-:W-:Y:S05]  /*bce0*/  @!P0 EXIT ;  /* 0x000000000000894d */ /* 0x000fea0003800000 */
.L_x_183:
[----:B------:R-:W-:Y:S05]  /*bcf0*/  BSYNC.RECONVERGENT B0 ;  /* 0x0000000000007941 */ /* 0x000fea0003800200 */
.L_x_180:
[----:B------:R-:W-:Y:S01]  /*bd00*/  ULEA UR4, UR51, UR49, 0x3 ;  /* 0x0000003133047291 */ /* 0x000fe2000f8e18ff */
[----:B------:R-:W-:-:S04]  /*bd10*/  DEPBAR.LE SB0, 0x0 ;  /* 0x000080000000791a */ /* 0x000fc80000000000 */
[----:B------:R-:W-:-:S04]  /*bd20*/  UIADD3 UR4, UPT, UPT, UR4, 0x50, URZ ;  /* 0x0000005004047890 */ /* 0x000fc8000fffe0ff */
[----:B------:R-:W-:-:S09]  /*bd30*/  UPRMT UR4, UR37, 0x654, UR4 ;  /* 0x0000065425047896 */ /* 0x000fd20008000004 */
[----:B------:R-:W-:Y:S01]  /*bd40*/  SYNCS.ARRIVE.TRANS64.RED.A1T0 RZ, [UR4], RZ ;  /* 0x000000ffffff79a7 */ /* 0x000fe20008100404 */
[----:B------:R-:W-:Y:S05]  /*bd50*/  EXIT ;  /* 0x000000000000794d */ /* 0x000fea0003800000 */
.L_x_24:
[----:B--2---:R2:W4:Y:S02]  /*bd60*/  SYNCS.PHASECHK.TRANS64.TRYWAIT P0, [R3+URZ+0xf0], R2 ;  /* 0x0000f002030075a7 */ /* 0x00452400080011ff */
[----:B----4-:R-:W-:Y:S05]  /*bd70*/  @!P0 NANOSLEEP.SYNCS 0x989680 ;  /* 0x009896800000895d */ /* 0x010fea0003900000 */
[----:B------:R-:W4:Y:S02]  /*bd80*/  @!P0 SYNCS.PHASECHK.TRANS64 P0, [R3+URZ+0xf0], R2 ;  /* 0x0000f002030085a7 */ /* 0x000f2400080010ff */
[----:B----4-:R-:W-:Y:S05]  /*bd90*/  @!P0 BRA `(.L_x_24) ;  /* 0xfffffffc00f08947 */ /* 0x010fea000383ffff */
[----:B------:R-:W-:Y:S05]  /*bda0*/  BRA `(.L_x_184) ;  /* 0xffffff5800947947 */ /* 0x000fea000383ffff */
.L_x_27:
[----:B-1----:R-:W-:-:S07]  /*bdb0*/  MOV R2, UR33 ;  /* 0x0000002100027c02 */ /* 0x002fce0008000f00 */
.L_x_185:
[----:B-1----:R1:W2:Y:S02]  /*bdc0*/  SYNCS.PHASECHK.TRANS64.TRYWAIT P0, [R2+URZ+0x18], R5 ;  /* 0x00001805020075a7 */ /* 0x0022a400080011ff */
[----:B--2---:R-:W-:Y:S05]  /*bdd0*/  @!P0 NANOSLEEP.SYNCS 0x989680 ;  /* 0x009896800000895d */ /* 0x004fea0003900000 */
[----:B------:R-:W2:Y:S02]  /*bde0*/  @!P0 SYNCS.PHASECHK.TRANS64 P0, [R2+URZ+0x18], R5 ;  /* 0x00001805020085a7 */ /* 0x000ea400080010ff */
[----:B--2---:R-:W-:Y:S05]  /*bdf0*/  @!P0 BRA `(.L_x_185) ;  /* 0xfffffffc00f08947 */ /* 0x004fea000383ffff */
[----:B------:R-:W-:Y:S05]  /*be00*/  BRA `(.L_x_26) ;  /* 0xffffff5800fc7947 */ /* 0x000fea000383ffff */
.L_x_34:
[----:B-1----:R-:W-:-:S07]  /*be10*/  MOV R2, UR33 ;  /* 0x0000002100027c02 */ /* 0x002fce0008000f00 */
.L_x_186:
[----:B-1----:R1:W2:Y:S02]  /*be20*/  SYNCS.PHASECHK.TRANS64.TRYWAIT P0, [R2+URZ+0x18], R5 ;  /* 0x00001805020075a7 */ /* 0x0022a400080011ff */
[----:B--2---:R-:W-:Y:S05]  /*be30*/  @!P0 NANOSLEEP.SYNCS 0x989680 ;  /* 0x009896800000895d */ /* 0x004fea0003900000 */
[----:B------:R-:W2:Y:S02]  /*be40*/  @!P0 SYNCS.PHASECHK.TRANS64 P0, [R2+URZ+0x18], R5 ;  /* 0x00001805020085a7 */ /* 0x000ea400080010ff */
[----:B--2---:R-:W-:Y:S05]  /*be50*/  @!P0 BRA `(.L_x_186) ;  /* 0xfffffffc00f08947 */ /* 0x004fea000383ffff */
[----:B------:R-:W-:Y:S05]  /*be60*/  BRA `(.L_x_33) ;  /* 0xffffff5c00e87947 */ /* 0x000fea000383ffff */
.L_x_39:
[----:B-1----:R1:W2:Y:S02]  /*be70*/  SYNCS.PHASECHK.TRANS64.TRYWAIT P0, [R2+URZ+0x80], R3 ;  /* 0x00008003020075a7 */ /* 0x0022a400080011ff */
[----:B--2---:R-:W-:Y:S05]  /*be80*/  @!P0 NANOSLEEP.SYNCS 0x989680 ;  /* 0x009896800000895d */ /* 0x004fea0003900000 */
[----:B------:R-:W2:Y:S02]  /*be90*/  @!P0 SYNCS.PHASECHK.TRANS64 P0, [R2+URZ+0x80], R3 ;  /* 0x00008003020085a7 */ /* 0x000ea400080010ff */
[----:B--2---:R-:W-:Y:S05]  /*bea0*/  @!P0 BRA `(.L_x_39) ;  /* 0xfffffffc00f08947 */ /* 0x004fea000383ffff */
[----:B------:R-:W-:Y:S05]  /*beb0*/  BRA `(.L_x_187) ;  /* 0xffffff6000b47947 */ /* 0x000fea000383ffff */
.L_x_43:
[----:B---3--:R-:W-:-:S07]  /*bec0*/  MOV R0, UR4 ;  /* 0x0000000400007c02 */ /* 0x008fce0008000f00 */
.L_x_188:
[----:B-1----:R1:W2:Y:S02]  /*bed0*/  SYNCS.PHASECHK.TRANS64.TRYWAIT P0, [R0+URZ], R3 ;  /* 0x00000003000075a7 */ /* 0x0022a400080011ff */
[----:B--2---:R-:W-:Y:S05]  /*bee0*/  @!P0 NANOSLEEP.SYNCS 0x989680 ;  /* 0x009896800000895d */ /* 0x004fea0003900000 */
[----:B------:R-:W2:Y:S02]  /*bef0*/  @!P0 SYNCS.PHASECHK.TRANS64 P0, [R0+URZ], R3 ;  /* 0x00000003000085a7 */ /* 0x000ea400080010ff */
[----:B--2---:R-:W-:Y:S05]  /*bf00*/  @!P0 BRA `(.L_x_188) ;  /* 0xfffffffc00f08947 */ /* 0x004fea000383ffff */
[----:B------:R-:W-:Y:S05]  /*bf10*/  BRA `(.L_x_189) ;  /* 0xffffff6800247947 */ /* 0x000fea000383ffff */
.L_x_44:
[----:B---3--:R-:W-:-:S07]  /*bf20*/  MOV R0, UR4 ;  /* 0x0000000400007c02 */ /* 0x008fce0008000f00 */
.L_x_190:
[----:B-1----:R1:W2:Y:S02]  /*bf30*/  SYNCS.PHASECHK.TRANS64.TRYWAIT P0, [R0+URZ], R3 ;  /* 0x00000003000075a7 */ /* 0x0022a400080011ff */
[----:B--2---:R-:W-:Y:S05]  /*bf40*/  @!P0 NANOSLEEP.SYNCS 0x989680 ;  /* 0x009896800000895d */ /* 0x004fea0003900000 */
[----:B------:R-:W2:Y:S02]  /*bf50*/  @!P0 SYNCS.PHASECHK.TRANS64 P0, [R0+URZ], R3 ;  /* 0x00000003000085a7 */ /* 0x000ea400080010ff */
[----:B--2---:R-:W-:Y:S05]  /*bf60*/  @!P0 BRA `(.L_x_190) ;  /* 0xfffffffc00f08947 */ /* 0x004fea000383ffff */
[----:B------:R-:W-:Y:S05]  /*bf70*/  BRA `(.L_x_191) ;  /* 0xffffff6800307947 */ /* 0x000fea000383ffff */
.L_x_47:
[----:B-1----:R1:W2:Y:S02]  /*bf80*/  SYNCS.PHASECHK.TRANS64.TRYWAIT P0, [R0+URZ+0xe0], R5 ;  /* 0x0000e005000075a7 */ /* 0x0022a400080011ff */
[----:B--2---:R-:W-:Y:S05]  /*bf90*/  @!P0 NANOSLEEP.SYNCS 0x989680 ;  /* 0x009896800000895d */ /* 0x004fea0003900000 */
[----:B------:R-:W2:Y:S02]  /*bfa0*/  @!P0 SYNCS.PHASECHK.TRANS64 P0, [R0+URZ+0xe0], R5 ;  /* 0x0000e005000085a7 */ /* 0x000ea400080010ff */
[----:B--2---:R-:W-:Y:S05]  /*bfb0*/  @!P0 BRA `(.L_x_47) ;  /* 0xfffffffc00f08947 */ /* 0x004fea000383ffff */
[----:B------:R-:W-:Y:S05]  /*bfc0*/  BRA `(.L_x_192) ;  /* 0xffffff6800907947 */ /* 0x000fea000383ffff */
.L_x_48:
[----:B------:R-:W-:-:S07]  /*bfd0*/  MOV R0, UR5 ;  /* 0x0000000500007c02 */ /* 0x000fce0008000f00 */
.L_x_193:
[----:B-1----:R1:W2:Y:S02]  /*bfe0*/  SYNCS.PHASECHK.TRANS64.TRYWAIT P0, [R0+URZ+0x90], R7 ;  /* 0x00009007000075a7 */ /* 0x0022a400080011ff */
[----:B--2---:R-:W-:Y:S05]  /*bff0*/  @!P0 NANOSLEEP.SYNCS 0x989680 ;  /* 0x009896800000895d */ /* 0x004fea0003900000 */
[----:B------:R-:W2:Y:S02]  /*c000*/  @!P0 SYNCS.PHASECHK.TRANS64 P0, [R0+URZ+0x90], R7 ;  /* 0x00009007000085a7 */ /* 0x000ea400080010ff */
[----:B--2---:R-:W-:Y:S05]  /*c010*/  @!P0 BRA `(.L_x_193) ;  /* 0xfffffffc00f08947 */ /* 0x004fea000383ffff */
[----:B------:R-:W-:Y:S05]  /*c020*/  BRA `(.L_x_194) ;  /* 0xffffff6800a07947 */ /* 0x000fea000383ffff */
.L_x_49:
[----:B-1----:R1:W2:Y:S02]  /*c030*/  SYNCS.PHASECHK.TRANS64.TRYWAIT P1, [R0+URZ+0x80], R5 ;  /* 0x00008005000075a7 */ /* 0x0022a400080211ff */
[----:B--2---:R-:W-:Y:S05]  /*c040*/  @!P1 NANOSLEEP.SYNCS 0x989680 ;  /* 0x009896800000995d */ /* 0x004fea0003900000 */
[----:B------:R-:W2:Y:S02]  /*c050*/  @!P1 SYNCS.PHASECHK.TRANS64 P1, [R0+URZ+0x80], R5 ;  /* 0x00008005000095a7 */ /* 0x000ea400080210ff */
[----:B--2---:R-:W-:Y:S05]  /*c060*/  @!P1 BRA `(.L_x_49) ;  /* 0xfffffffc00f09947 */ /* 0x004fea000383ffff */
[----:B------:R-:W-:Y:S05]  /*c070*/  BRA `(.L_x_195) ;  /* 0xffffff6800d07947 */ /* 0x000fea000383ffff */
.L_x_52:
[----:B------:R-:W-:-:S07]  /*c080*/  MOV R0, UR5 ;  /* 0x0000000500007c02 */ /* 0x000fce0008000f00 */
.L_x_196:
[----:B-1----:R1:W2:Y:S02]  /*c090*/  SYNCS.PHASECHK.TRANS64.TRYWAIT P0, [R0+URZ+0x90], R3 ;  /* 0x00009003000075a7 */ /* 0x0022a400080011ff */
[----:B--2---:R-:W-:Y:S05]  /*c0a0*/  @!P0 NANOSLEEP.SYNCS 0x989680 ;  /* 0x009896800000895d */ /* 0x004fea0003900000 */
[----:B------:R-:W2:Y:S02]  /*c0b0*/  @!P0 SYNCS.PHASECHK.TRANS64 P0, [R0+URZ+0x90], R3 ;  /* 0x00009003000085a7 */ /* 0x000ea400080010ff */
[----:B--2---:R-:W-:Y:S05]  /*c0c0*/  @!P0 BRA `(.L_x_196) ;  /* 0xfffffffc00f08947 */ /* 0x004fea000383ffff */
[----:B------:R-:W-:Y:S05]  /*c0d0*/  BRA `(.L_x_51) ;  /* 0xffffff6c00247947 */ /* 0x000fea000383ffff */
.L_x_61:
[----:B-1----:R-:W-:-:S04]  /*c0e0*/  MOV R4, UR6 ;  /* 0x0000000600047c02 */ /* 0x002fc80008000f00 */
[----:B------:R1:W2:Y:S03]  /*c0f0*/  SYNCS.PHASECHK.TRANS64.TRYWAIT P0, [R4+URZ+0x8], R5 ;  /* 0x00000805040075a7 */ /* 0x0002a600080011ff */
[----:B--2---:R-:W-:Y:S05]  /*c100*/  @!P0 NANOSLEEP.SYNCS 0x989680 ;  /* 0x009896800000895d */ /* 0x004fea0003900000 */
[----:B------:R-:W2:Y:S02]  /*c110*/  @!P0 SYNCS.PHASECHK.TRANS64 P0, [R4+URZ+0x8], R5 ;  /* 0x00000805040085a7 */ /* 0x000ea400080010ff */
[----:B--2---:R-:W-:Y:S05]  /*c120*/  @!P0 BRA `(.L_x_61) ;  /* 0xfffffffc00ec8947 */ /* 0x004fea000383ffff */
[----:B------:R-:W-:Y:S05]  /*c130*/  BRA `(.L_x_60) ;  /* 0xffffff6c00d87947 */ /* 0x000fea000383ffff */
.L_x_63:
[----:B------:R-:W-:Y:S01]  /*c140*/  BSSY B0, `(.L_x_197) ;  /* 0x0000006000007945 */ /* 0x000fe20003800000 */
[----:B------:R-:W-:-:S07]  /*c150*/  MOV R15, 0xffffffff ;  /* 0xffffffff000f7802 */ /* 0x000fce0000000f00 */
[----:B-1---5:R-:W-:Y:S05]  /*c160*/  WARPSYNC.COLLECTIVE R15, `(.L_x_198) ;  /* 0x000000000f0c7348 */ /* 0x022fea0003c00000 */
[----:B------:R-:W-:Y:S02]  /*c170*/  ELECT P6, UR79, PT ;  /* 0x00000000004f782f */ /* 0x000fe400038c0000 */
[----:B------:R-:W-:Y:S01]  /*c180*/  MOV R14, UR79 ;  /* 0x0000004f000e7c02 */ /* 0x000fe20008000f00 */
[----:B-1---5:R-:W-:Y:S10]  /*c190*/  ENDCOLLECTIVE ;  /* 0x000000000000791b */ /* 0x022ff40003800000 */
.L_x_198:
[----:B------:R-:W-:Y:S05]  /*c1a0*/  BSYNC B0 ;  /* 0x0000000000007941 */ /* 0x000fea0003800000 */
.L_x_197:
[----:B------:R-:W-:Y:S05]  /*c1b0*/  BRA `(.L_x_199) ;  /* 0xffffff7000087947 */ /* 0x000fea000383ffff */
.L_x_65:
[----:B-1----:R-:W-:-:S04]  /*c1c0*/  MOV R2, UR6 ;  /* 0x0000000600027c02 */ /* 0x002fc80008000f00 */
[----:B------:R1:W2:Y:S03]  /*c1d0*/  SYNCS.PHASECHK.TRANS64.TRYWAIT P0, [R2+URZ+0x8], R3 ;  /* 0x00000803020075a7 */ /* 0x0002a600080011ff */
[----:B--2---:R-:W-:Y:S05]  /*c1e0*/  @!P0 NANOSLEEP.SYNCS 0x989680 ;  /* 0x009896800000895d */ /* 0x004fea0003900000 */
[----:B------:R-:W2:Y:S02]  /*c1f0*/  @!P0 SYNCS.PHASECHK.TRANS64 P0, [R2+URZ+0x8], R3 ;  /* 0x00000803020085a7 */ /* 0x000ea400080010ff */
[----:B--2---:R-:W-:Y:S05]  /*c200*/  @!P0 BRA `(.L_x_65) ;  /* 0xfffffffc00ec8947 */ /* 0x004fea000383ffff */
[----:B------:R-:W-:Y:S05]  /*c210*/  BRA `(.L_x_64) ;  /* 0xffffff70000c7947 */ /* 0x000fea000383ffff */
.L_x_66:
[----:B-1----:R1:W2:Y:S02]  /*c220*/  SYNCS.PHASECHK.TRANS64.TRYWAIT P0, [R0+URZ+0x80], R5 ;  /* 0x00008005000075a7 */ /* 0x0022a400080011ff */
[----:B--2---:R-:W-:Y:S05]  /*c230*/  @!P0 NANOSLEEP.SYNCS 0x989680 ;  /* 0x009896800000895d */ /* 0x004fea0003900000 */
[----:B------:R-:W2:Y:S02]  /*c240*/  @!P0 SYNCS.PHASECHK.TRANS64 P0, [R0+URZ+0x80], R5 ;  /* 0x00008005000085a7 */ /* 0x000ea400080010ff */
[----:B--2---:R-:W-:Y:S05]  /*c250*/  @!P0 BRA `(.L_x_66) ;  /* 0xfffffffc00f08947 */ /* 0x004fea000383ffff */
[----:B------:R-:W-:Y:S05]  /*c260*/  BRA `(.L_x_200) ;  /* 0xffffff7400187947 */ /* 0x000fea000383ffff */
.L_x_68:
[----:B------:R-:W-:-:S07]  /*c270*/  MOV R0, UR8 ;  /* 0x0000000800007c02 */ /* 0x000fce0008000f00 */
.L_x_201:
[----:B-1----:R1:W2:Y:S02]  /*c280*/  SYNCS.PHASECHK.TRANS64.TRYWAIT P0, [R0+URZ+0xc0], R5 ;  /* 0x0000c005000075a7 */ /* 0x0022a400080011ff */
[----:B--2---:R-:W-:Y:S05]  /*c290*/  @!P0 NANOSLEEP.SYNCS 0x989680 ;  /* 0x009896800000895d */ /* 0x004fea0003900000 */
[----:B------:R-:W2:Y:S02]  /*c2a0*/  @!P0 SYNCS.PHASECHK.TRANS64 P0, [R0+URZ+0xc0], R5 ;  /* 0x0000c005000085a7 */ /* 0x000ea400080010ff */
[----:B--2---:R-:W-:Y:S05]  /*c2b0*/  @!P0 BRA `(.L_x_201) ;  /* 0xfffffffc00f08947 */ /* 0x004fea000383ffff */
[----:B------:R-:W-:Y:S05]  /*c2c0*/  BRA `(.L_x_202) ;  /* 0xffffff7400647947 */ /* 0x000fea000383ffff */
.L_x_71:
[----:B------:R-:W-:Y:S07]  /*c2d0*/  MOV R0, UR14 ;  /* 0x0000000e00007c02 */ /* 0x000fee0008000f00 */
.L_x_203:
[----:B-1----:R1:W2:Y:S02]  /*c2e0*/  SYNCS.PHASECHK.TRANS64.TRYWAIT P0, [R0+URZ], R5 ;  /* 0x00000005000075a7 */ /* 0x0022a400080011ff */
[----:B--2---:R-:W-:Y:S05]  /*c2f0*/  @!P0 NANOSLEEP.SYNCS 0x989680 ;  /* 0x009896800000895d */ /* 0x004fea0003900000 */
[----:B------:R-:W2:Y:S02]  /*c300*/  @!P0 SYNCS.PHASECHK.TRANS64 P0, [R0+URZ], R5 ;  /* 0x00000005000085a7 */ /* 0x000ea400080010ff */
[----:B--2---:R-:W-:Y:S05]  /*c310*/  @!P0 BRA `(.L_x_203) ;  /* 0xfffffffc00f08947 */ /* 0x004fea000383ffff */
[----:B------:R-:W-:Y:S05]  /*c320*/  BRA `(.L_x_70) ;  /* 0xffffff7400787947 */ /* 0x000fea000383ffff */
.L_x_75:
[----:B-1----:R-:W-:-:S07]  /*c330*/  MOV R0, UR8 ;  /* 0x0000000800007c02 */ /* 0x002fce0008000f00 */
.L_x_204:
[----:B-1----:R1:W2:Y:S02]  /*c340*/  SYNCS.PHASECHK.TRANS64.TRYWAIT P0, [R0+URZ], R3 ;  /* 0x00000003000075a7 */ /* 0x0022a400080011ff */
[----:B--2---:R-:W-:Y:S05]  /*c350*/  @!P0 NANOSLEEP.SYNCS 0x989680 ;  /* 0x009896800000895d */ /* 0x004fea0003900000 */
[----:B------:R-:W2:Y:S02]  /*c360*/  @!P0 SYNCS.PHASECHK.TRANS64 P0, [R0+URZ], R3 ;  /* 0x00000003000085a7 */ /* 0x000ea400080010ff */
[----:B--2---:R-:W-:Y:S05]  /*c370*/  @!P0 BRA `(.L_x_204) ;  /* 0xfffffffc00f08947 */ /* 0x004fea000383ffff */
[----:B------:R-:W-:Y:S05]  /*c380*/  BRA `(.L_x_205) ;  /* 0xffffff7800bc7947 */ /* 0x000fea000383ffff */
.L_x_76:
[----:B------:R-:W-:-:S07]  /*c390*/  MOV R0, UR8 ;  /* 0x0000000800007c02 */ /* 0x000fce0008000f00 */
.L_x_206:
[----:B-1----:R1:W2:Y:S02]  /*c3a0*/  SYNCS.PHASECHK.TRANS64.TRYWAIT P0, [R0+URZ], R3 ;  /* 0x00000003000075a7 */ /* 0x0022a400080011ff */
[----:B--2---:R-:W-:Y:S05]  /*c3b0*/  @!P0 NANOSLEEP.SYNCS 0x989680 ;  /* 0x009896800000895d */ /* 0x004fea0003900000 */
[----:B------:R-:W2:Y:S02]  /*c3c0*/  @!P0 SYNCS.PHASECHK.TRANS64 P0, [R0+URZ], R3 ;  /* 0x00000003000085a7 */ /* 0x000ea400080010ff */
[----:B--2---:R-:W-:Y:S05]  /*c3d0*/  @!P0 BRA `(.L_x_206) ;  /* 0xfffffffc00f08947 */ /* 0x004fea000383ffff */
[----:B------:R-:W-:Y:S05]  /*c3e0*/  BRA `(.L_x_207) ;  /* 0xffffff7800c87947 */ /* 0x000fea000383ffff */
.L_x_77:
[----:B------:R-:W-:-:S07]  /*c3f0*/  MOV R0, UR8 ;  /* 0x0000000800007c02 */ /* 0x000fce0008000f00 */
.L_x_208:
[----:B-1----:R1:W2:Y:S02]  /*c400*/  SYNCS.PHASECHK.TRANS64.TRYWAIT P0, [R0+URZ], R3 ;  /* 0x00000003000075a7 */ /* 0x0022a400080011ff */
[----:B--2---:R-:W-:Y:S05]  /*c410*/  @!P0 NANOSLEEP.SYNCS 0x989680 ;  /* 0x009896800000895d */ /* 0x004fea0003900000 */
[----:B------:R-:W2:Y:S02]  /*c420*/  @!P0 SYNCS.PHASECHK.TRANS64 P0, [R0+URZ], R3 ;  /* 0x00000003000085a7 */ /* 0x000ea400080010ff */
[----:B--2---:R-:W-:Y:S05]  /*c430*/  @!P0 BRA `(.L_x_208) ;  /* 0xfffffffc00f08947 */ /* 0x004fea000383ffff */
[----:B------:R-:W-:Y:S05]  /*c440*/  BRA `(.L_x_209) ;  /* 0xffffff7800d47947 */ /* 0x000fea000383ffff */
.L_x_80:
[----:B------:R-:W-:-:S07]  /*c450*/  MOV R0, UR7 ;  /* 0x0000000700007c02 */ /* 0x000fce0008000f00 */
.L_x_210:
[----:B-1----:R1:W2:Y:S02]  /*c460*/  SYNCS.PHASECHK.TRANS64.TRYWAIT P1, [R0+URZ+0x100], R3 ;  /* 0x00010003000075a7 */ /* 0x0022a400080211ff */
[----:B--2---:R-:W-:Y:S05]  /*c470*/  @!P1 NANOSLEEP.SYNCS 0x989680 ;  /* 0x009896800000995d */ /* 0x004fea0003900000 */
[----:B------:R-:W2:Y:S02]  /*c480*/  @!P1 SYNCS.PHASECHK.TRANS64 P1, [R0+URZ+0x100], R3 ;  /* 0x00010003000095a7 */ /* 0x000ea400080210ff */
[----:B--2---:R-:W-:Y:S05]  /*c490*/  @!P1 BRA `(.L_x_210) ;  /* 0xfffffffc00f09947 */ /* 0x004fea000383ffff */
[----:B------:R-:W-:Y:S05]  /*c4a0*/  BRA `(.L_x_211) ;  /* 0xffffff7c00207947 */ /* 0x000fea000383ffff */
.L_x_85:
[----:B--2---:R2:W4:Y:S02]  /*c4b0*/  SYNCS.PHASECHK.TRANS64.TRYWAIT P0, [R0+URZ+0x80], R3 ;  /* 0x00008003000075a7 */ /* 0x00452400080011ff */
[----:B----4-:R-:W-:Y:S05]  /*c4c0*/  @!P0 NANOSLEEP.SYNCS 0x989680 ;  /* 0x009896800000895d */ /* 0x010fea0003900000 */
[----:B------:R-:W4:Y:S02]  /*c4d0*/  @!P0 SYNCS.PHASECHK.TRANS64 P0, [R0+URZ+0x80], R3 ;  /* 0x00008003000085a7 */ /* 0x000f2400080010ff */
[----:B----4-:R-:W-:Y:S05]  /*c4e0*/  @!P0 BRA `(.L_x_85) ;  /* 0xfffffffc00f08947 */ /* 0x010fea000383ffff */
[----:B------:R-:W-:Y:S05]  /*c4f0*/  BRA `(.L_x_212) ;  /* 0xffffff80002c7947 */ /* 0x000fea000383ffff */
.L_x_88:
[----:B------:R-:W-:Y:S07]  /*c500*/  MOV R0, UR6 ;  /* 0x0000000600007c02 */ /* 0x000fee0008000f00 */
.L_x_213:
[----:B--2---:R2:W4:Y:S02]  /*c510*/  SYNCS.PHASECHK.TRANS64.TRYWAIT P0, [R0+URZ+0x78], R3 ;  /* 0x00007803000075a7 */ /* 0x00452400080011ff */
[----:B----4-:R-:W-:Y:S05]  /*c520*/  @!P0 NANOSLEEP.SYNCS 0x989680 ;  /* 0x009896800000895d */ /* 0x010fea0003900000 */
[----:B------:R-:W4:Y:S02]  /*c530*/  @!P0 SYNCS.PHASECHK.TRANS64 P0, [R0+URZ+0x78], R3 ;  /* 0x00007803000085a7 */ /* 0x000f2400080010ff */
[----:B----4-:R-:W-:Y:S05]  /*c540*/  @!P0 BRA `(.L_x_213) ;  /* 0xfffffffc00f08947 */ /* 0x010fea000383ffff */
[----:B------:R-:W-:Y:S05]  /*c550*/  BRA `(.L_x_87) ;  /* 0xffffff84000c7947 */ /* 0x000fea000383ffff */
.L_x_91:
[----:B------:R-:W-:Y:S07]  /*c560*/  MOV R3, UR6 ;  /* 0x0000000600037c02 */ /* 0x000fee0008000f00 */
.L_x_214:
[----:B-1----:R1:W2:Y:S02]  /*c570*/  SYNCS.PHASECHK.TRANS64.TRYWAIT P0, [R3+URZ+0x50], R12 ;  /* 0x0000500c030075a7 */ /* 0x0022a400080011ff */
[----:B--2---:R-:W-:Y:S05]  /*c580*/  @!P0 NANOSLEEP.SYNCS 0x989680 ;  /* 0x009896800000895d */ /* 0x004fea0003900000 */
[----:B------:R-:W2:Y:S02]  /*c590*/  @!P0 SYNCS.PHASECHK.TRANS64 P0, [R3+URZ+0x50], R12 ;  /* 0x0000500c030085a7 */ /* 0x000ea400080010ff */
[----:B--2---:R-:W-:Y:S05]  /*c5a0*/  @!P0 BRA `(.L_x_214) ;  /* 0xfffffffc00f08947 */ /* 0x004fea000383ffff */
[----:B------:R-:W-:Y:S05]  /*c5b0*/  BRA `(.L_x_215) ;  /* 0xffffff8400887947 */ /* 0x000fea000383ffff */
.L_x_92:
[----:B-1----:R-:W-:Y:S07]  /*c5c0*/  MOV R3, UR6 ;  /* 0x0000000600037c02 */ /* 0x002fee0008000f00 */
.L_x_216:
[----:B-1----:R1:W2:Y:S02]  /*c5d0*/  SYNCS.PHASECHK.TRANS64.TRYWAIT P0, [R3+URZ+0x58], R12 ;  /* 0x0000580c030075a7 */ /* 0x0022a400080011ff */
[----:B--2---:R-:W-:Y:S05]  /*c5e0*/  @!P0 NANOSLEEP.SYNCS 0x989680 ;  /* 0x009896800000895d */ /* 0x004fea0003900000 */
[----:B------:R-:W2:Y:S02]  /*c5f0*/  @!P0 SYNCS.PHASECHK.TRANS64 P0, [R3+URZ+0x58], R12 ;  /* 0x0000580c030085a7 */ /* 0x000ea400080010ff */
[----:B--2---:R-:W-:Y:S05]  /*c600*/  @!P0 BRA `(.L_x_216) ;  /* 0xfffffffc00f08947 */ /* 0x004fea000383ffff */
[----:B------:R-:W-:Y:S05]  /*c610*/  BRA `(.L_x_217) ;  /* 0xffffff8400e47947 */ /* 0x000fea000383ffff */
.L_x_93:
[----:B-1----:R-:W-:Y:S07]  /*c620*/  MOV R3, UR6 ;  /* 0x0000000600037c02 */ /* 0x002fee0008000f00 */
.L_x_218:
[----:B-1----:R1:W2:Y:S02]  /*c630*/  SYNCS.PHASECHK.TRANS64.TRYWAIT P0, [R3+URZ+0x60], R12 ;  /* 0x0000600c030075a7 */ /* 0x0022a400080011ff */
[----:B--2---:R-:W-:Y:S05]  /*c640*/  @!P0 NANOSLEEP.SYNCS 0x989680 ;  /* 0x009896800000895d */ /* 0x004fea0003900000 */
[----:B------:R-:W2:Y:S02]  /*c650*/  @!P0 SYNCS.PHASECHK.TRANS64 P0, [R3+URZ+0x60], R12 ;  /* 0x0000600c030085a7 */ /* 0x000ea400080010ff */
[----:B--2---:R-:W-:Y:S05]  /*c660*/  @!P0 BRA `(.L_x_218) ;  /* 0xfffffffc00f08947 */ /* 0x004fea000383ffff */
[----:B------:R-:W-:Y:S05]  /*c670*/  BRA `(.L_x_219) ;  /* 0xffffff8800447947 */ /* 0x000fea000383ffff */
.L_x_94:
[----:B-1----:R-:W-:Y:S07]  /*c680*/  MOV R3, UR6 ;  /* 0x0000000600037c02 */ /* 0x002fee0008000f00 */
.L_x_220:
[----:B-1----:R1:W2:Y:S02]  /*c690*/  SYNCS.PHASECHK.TRANS64.TRYWAIT P0, [R3+URZ+0x68], R12 ;  /* 0x0000680c030075a7 */ /* 0x0022a400080011ff */
[----:B--2---:R-:W-:Y:S05]  /*c6a0*/  @!P0 NANOSLEEP.SYNCS 0x989680 ;  /* 0x009896800000895d */ /* 0x004fea0003900000 */
[----:B------:R-:W2:Y:S02]  /*c6b0*/  @!P0 SYNCS.PHASECHK.TRANS64 P0, [R3+URZ+0x68], R12 ;  /* 0x0000680c030085a7 */ /* 0x000ea400080010ff */
[----:B--2---:R-:W-:Y:S05]  /*c6c0*/  @!P0 BRA `(.L_x_220) ;  /* 0xfffffffc00f08947 */ /* 0x004fea000383ffff */
[----:B------:R-:W-:Y:S05]  /*c6d0*/  BRA `(.L_x_221) ;  /* 0xffffff8800a07947 */ /* 0x000fea000383ffff */
.L_x_95:
[----:B-1----:R-:W-:Y:S07]  /*c6e0*/  MOV R3, UR6 ;  /* 0x0000000600037c02 */ /* 0x002fee0008000f00 */
.L_x_222:
[----:B-1----:R1:W2:Y:S02]  /*c6f0*/  SYNCS.PHASECHK.TRANS64.TRYWAIT P0, [R3+URZ+0x50], R20 ;  /* 0x00005014030075a7 */ /* 0x0022a400080011ff */
[----:B--2---:R-:W-:Y:S05]  /*c700*/  @!P0 NANOSLEEP.SYNCS 0x989680 ;  /* 0x009896800000895d */ /* 0x004fea0003900000 */
[----:B------:R-:W2:Y:S02]  /*c710*/  @!P0 SYNCS.PHASECHK.TRANS64 P0, [R3+URZ+0x50], R20 ;  /* 0x00005014030085a7 */ /* 0x000ea400080010ff */
[----:B--2---:R-:W-:Y:S05]  /*c720*/  @!P0 BRA `(.L_x_222) ;  /* 0xfffffffc00f08947 */ /* 0x004fea000383ffff */
[----:B------:R-:W-:Y:S05]  /*c730*/  BRA `(.L_x_223) ;  /* 0xffffff8c00047947 */ /* 0x000fea000383ffff */
.L_x_96:
[----:B-1----:R-:W-:Y:S07]  /*c740*/  MOV R3, UR6 ;  /* 0x0000000600037c02 */ /* 0x002fee0008000f00 */
.L_x_224:
[----:B-1----:R1:W2:Y:S02]  /*c750*/  SYNCS.PHASECHK.TRANS64.TRYWAIT P0, [R3+URZ+0x58], R20 ;  /* 0x00005814030075a7 */ /* 0x0022a400080011ff */
[----:B--2---:R-:W-:Y:S05]  /*c760*/  @!P0 NANOSLEEP.SYNCS 0x989680 ;  /* 0x009896800000895d */ /* 0x004fea0003900000 */
[----:B------:R-:W2:Y:S02]  /*c770*/  @!P0 SYNCS.PHASECHK.TRANS64 P0, [R3+URZ+0x58], R20 ;  /* 0x00005814030085a7 */ /* 0x000ea400080010ff */
[----:B--2---:R-:W-:Y:S05]  /*c780*/  @!P0 BRA `(.L_x_224) ;  /* 0xfffffffc00f08947 */ /* 0x004fea000383ffff */
[----:B------:R-:W-:Y:S05]  /*c790*/  BRA `(.L_x_225) ;  /* 0xffffff8c00647947 */ /* 0x000fea000383ffff */
.L_x_97:
[----:B-1----:R-:W-:Y:S07]  /*c7a0*/  MOV R3, UR6 ;  /* 0x0000000600037c02 */ /* 0x002fee0008000f00 */
.L_x_226:
[----:B-1----:R1:W2:Y:S02]  /*c7b0*/  SYNCS.PHASECHK.TRANS64.TRYWAIT P0, [R3+URZ+0x60], R20 ;  /* 0x00006014030075a7 */ /* 0x0022a400080011ff */
[----:B--2---:R-:W-:Y:S05]  /*c7c0*/  @!P0 NANOSLEEP.SYNCS 0x989680 ;  /* 0x009896800000895d */ /* 0x004fea0003900000 */
[----:B------:R-:W2:Y:S02]  /*c7d0*/  @!P0 SYNCS.PHASECHK.TRANS64 P0, [R3+URZ+0x60], R20 ;  /* 0x00006014030085a7 */ /* 0x000ea400080010ff */
[----:B--2---:R-:W-:Y:S05]  /*c7e0*/  @!P0 BRA `(.L_x_226) ;  /* 0xfffffffc00f08947 */ /* 0x004fea000383ffff */
[----:B------:R-:W-:Y:S05]  /*c7f0*/  BRA `(.L_x_227) ;  /* 0xffffff8c00c47947 */ /* 0x000fea000383ffff */
.L_x_98:
[----:B------:R-:W-:Y:S07]  /*c800*/  MOV R3, UR6 ;  /* 0x0000000600037c02 */ /* 0x000fee0008000f00 */
.L_x_228:
[----:B-1----:R1:W2:Y:S02]  /*c810*/  SYNCS.PHASECHK.TRANS64.TRYWAIT P0, [R3+URZ+0x68], R20 ;  /* 0x00006814030075a7 */ /* 0x0022a400080011ff */
[----:B--2---:R-:W-:Y:S05]  /*c820*/  @!P0 NANOSLEEP.SYNCS 0x989680 ;  /* 0x009896800000895d */ /* 0x004fea0003900000 */
[----:B------:R-:W2:Y:S02]  /*c830*/  @!P0 SYNCS.PHASECHK.TRANS64 P0, [R3+URZ+0x68], R20 ;  /* 0x00006814030085a7 */ /* 0x000ea400080010ff */
[----:B--2---:R-:W-:Y:S05]  /*c840*/  @!P0 BRA `(.L_x_228) ;  /* 0xfffffffc00f08947 */ /* 0x004fea000383ffff */
[----:B------:R-:W-:Y:S05]  /*c850*/  BRA `(.L_x_229) ;  /* 0xffffff9000647947 */ /* 0x000fea000383ffff */
.L_x_100:
[----:B------:R-:W-:-:S07]  /*c860*/  MOV R3, UR6 ;  /* 0x0000000600037c02 */ /* 0x000fce0008000f00 */
.L_x_230:
[----:B-1----:R1:W4:Y:S02]  /*c870*/  SYNCS.PHASECHK.TRANS64.TRYWAIT P0, [R3+URZ+0x50], R12 ;  /* 0x0000500c030075a7 */ /* 0x00232400080011ff */
[----:B----4-:R-:W-:Y:S05]  /*c880*/  @!P0 NANOSLEEP.SYNCS 0x989680 ;  /* 0x009896800000895d */ /* 0x010fea0003900000 */
[----:B------:R-:W4:Y:S02]  /*c890*/  @!P0 SYNCS.PHASECHK.TRANS64 P0, [R3+URZ+0x50], R12 ;  /* 0x0000500c030085a7 */ /* 0x000f2400080010ff */
[----:B----4-:R-:W-:Y:S05]  /*c8a0*/  @!P0 BRA `(.L_x_230) ;  /* 0xfffffffc00f08947 */ /* 0x010fea000383ffff */
[----:B------:R-:W-:Y:S05]  /*c8b0*/  BRA `(.L_x_231) ;  /* 0xffffff9000e87947 */ /* 0x000fea000383ffff */
.L_x_101:
[----:B-1----:R-:W-:-:S07]  /*c8c0*/  MOV R3, UR6 ;  /* 0x0000000600037c02 */ /* 0x002fce0008000f00 */
.L_x_232:
[----:B-1----:R1:W4:Y:S02]  /*c8d0*/  SYNCS.PHASECHK.TRANS64.TRYWAIT P0, [R3+URZ+0x58], R12 ;  /* 0x0000580c030075a7 */ /* 0x00232400080011ff */
[----:B----4-:R-:W-:Y:S05]  /*c8e0*/  @!P0 NANOSLEEP.SYNCS 0x989680 ;  /* 0x009896800000895d */ /* 0x010fea0003900000 */
[----:B------:R-:W4:Y:S02]  /*c8f0*/  @!P0 SYNCS.PHASECHK.TRANS64 P0, [R3+URZ+0x58], R12 ;  /* 0x0000580c030085a7 */ /* 0x000f2400080010ff */
[----:B----4-:R-:W-:Y:S05]  /*c900*/  @!P0 BRA `(.L_x_232) ;  /* 0xfffffffc00f08947 */ /* 0x010fea000383ffff */
[----:B------:R-:W-:Y:S05]  /*c910*/  BRA `(.L_x_233) ;  /* 0xffffff9000d87947 */ /* 0x000fea000383ffff */
.L_x_102:
[----:B-1----:R-:W-:-:S07]  /*c920*/  MOV R3, UR6 ;  /* 0x0000000600037c02 */ /* 0x002fce0008000f00 */
.L_x_234:
[----:B-1----:R1:W4:Y:S02]  /*c930*/  SYNCS.PHASECHK.TRANS64.TRYWAIT P0, [R3+URZ+0x60], R12 ;  /* 0x0000600c030075a7 */ /* 0x00232400080011ff */
[----:B----4-:R-:W-:Y:S05]  /*c940*/  @!P0 NANOSLEEP.SYNCS 0x989680 ;  /* 0x009896800000895d */ /* 0x010fea0003900000 */
[----:B------:R-:W4:Y:S02]  /*c950*/  @!P0 SYNCS.PHASECHK.TRANS64 P0, [R3+URZ+0x60], R12 ;  /* 0x0000600c030085a7 */ /* 0x000f2400080010ff */
[----:B----4-:R-:W-:Y:S05]  /*c960*/  @!P0 BRA `(.L_x_234) ;  /* 0xfffffffc00f08947 */ /* 0x010fea000383ffff */
[----:B------:R-:W-:Y:S05]  /*c970*/  BRA `(.L_x_235) ;  /* 0xffffff9000cc7947 */ /* 0x000fea000383ffff */
.L_x_104:
[----:B--2---:R2:W3:Y:S02]  /*c980*/  SYNCS.PHASECHK.TRANS64.TRYWAIT P0, [R0+URZ+0x80], R3 ;  /* 0x00008003000075a7 */ /* 0x0044e400080011ff */
[----:B---3--:R-:W-:Y:S05]  /*c990*/  @!P0 NANOSLEEP.SYNCS 0x989680 ;  /* 0x009896800000895d */ /* 0x008fea0003900000 */
[----:B------:R-:W3:Y:S02]  /*c9a0*/  @!P0 SYNCS.PHASECHK.TRANS64 P0, [R0+URZ+0x80], R3 ;  /* 0x00008003000085a7 */ /* 0x000ee400080010ff */
[----:B---3--:R-:W-:Y:S05]  /*c9b0*/  @!P0 BRA `(.L_x_104) ;  /* 0xfffffffc00f08947 */ /* 0x008fea000383ffff */
[----:B------:R-:W-:Y:S05]  /*c9c0*/  BRA `(.L_x_236) ;  /* 0xffffff9400a47947 */ /* 0x000fea000383ffff */
.L_x_115:
[----:B-1----:R-:W-:Y:S04]  /*c9d0*/  MOV R2, UR49 ;  /* 0x0000003100027c02 */ /* 0x002fe80008000f00 */
[----:B------:R1:W3:Y:S03]  /*c9e0*/  SYNCS.PHASECHK.TRANS64.TRYWAIT P1, [R2+URZ+0x30], R3 ;  /* 0x00003003020075a7 */ /* 0x0002e600080211ff */
[----:B---3--:R-:W-:Y:S05]  /*c9f0*/  @!P1 NANOSLEEP.SYNCS 0x989680 ;  /* 0x009896800000995d */ /* 0x008fea0003900000 */
[----:B------:R-:W3:Y:S02]  /*ca00*/  @!P1 SYNCS.PHASECHK.TRANS64 P1, [R2+URZ+0x30], R3 ;  /* 0x00003003020095a7 */ /* 0x000ee400080210ff */
[----:B---3--:R-:W-:Y:S05]  /*ca10*/  @!P1 BRA `(.L_x_115) ;  /* 0xfffffffc00ec9947 */ /* 0x008fea000383ffff */
[----:B------:R-:W-:Y:S05]  /*ca20*/  BRA `(.L_x_114) ;  /* 0xffffffa000ac7947 */ /* 0x000fea000383ffff */
.L_x_117:
[----:B-1----:R1:W4:Y:S02]  /*ca30*/  SYNCS.PHASECHK.TRANS64.TRYWAIT P0, [R87+URZ+0xa0], R0 ;  /* 0x0000a000570075a7 */ /* 0x00232400080011ff */
[----:B----4-:R-:W-:Y:S05]  /*ca40*/  @!P0 NANOSLEEP.SYNCS 0x989680 ;  /* 0x009896800000895d */ /* 0x010fea0003900000 */
[----:B------:R-:W4:Y:S02]  /*ca50*/  @!P0 SYNCS.PHASECHK.TRANS64 P0, [R87+URZ+0xa0], R0 ;  /* 0x0000a000570085a7 */ /* 0x000f2400080010ff */
[----:B----4-:R-:W-:Y:S05]  /*ca60*/  @!P0 BRA `(.L_x_117) ;  /* 0xfffffffc00f08947 */ /* 0x010fea000383ffff */
[----:B------:R-:W-:Y:S05]  /*ca70*/  BRA `(.L_x_116) ;  /* 0xffffffa000d47947 */ /* 0x000fea000383ffff */
.L_x_126:
[----:B-1----:R1:W2:Y:S02]  /*ca80*/  SYNCS.PHASECHK.TRANS64.TRYWAIT P0, [R3+URZ+0x30], R0 ;  /* 0x00003000030075a7 */ /* 0x0022a400080011ff */
[----:B--2---:R-:W-:Y:S05]  /*ca90*/  @!P0 NANOSLEEP.SYNCS 0x989680 ;  /* 0x009896800000895d */ /* 0x004fea0003900000 */
[----:B------:R-:W2:Y:S02]  /*caa0*/  @!P0 SYNCS.PHASECHK.TRANS64 P0, [R3+URZ+0x30], R0 ;  /* 0x00003000030085a7 */ /* 0x000ea400080010ff */
[----:B--2---:R-:W-:Y:S05]  /*cab0*/  @!P0 BRA `(.L_x_126) ;  /* 0xfffffffc00f08947 */ /* 0x004fea000383ffff */
[----:B------:R-:W-:Y:S05]  /*cac0*/  BRA `(.L_x_125) ;  /* 0xffffffac00007947 */ /* 0x000fea000383ffff */
.L_x_134:
[----:B-1----:R1:W2:Y:S02]  /*cad0*/  SYNCS.PHASECHK.TRANS64.TRYWAIT P0, [R91+URZ+0x30], R6 ;  /* 0x000030065b0075a7 */ /* 0x0022a400080011ff */
[----:B--2---:R-:W-:Y:S05]  /*cae0*/  @!P0 NANOSLEEP.SYNCS 0x989680 ;  /* 0x009896800000895d */ /* 0x004fea0003900000 */
[----:B------:R-:W2:Y:S02]  /*caf0*/  @!P0 SYNCS.PHASECHK.TRANS64 P0, [R91+URZ+0x30], R6 ;  /* 0x000030065b0085a7 */ /* 0x000ea400080010ff */
[----:B--2---:R-:W-:Y:S05]  /*cb00*/  @!P0 BRA `(.L_x_134) ;  /* 0xfffffffc00f08947 */ /* 0x004fea000383ffff */
[----:B------:R-:W-:Y:S05]  /*cb10*/  BRA `(.L_x_133) ;  /* 0xffffffb400547947 */ /* 0x000fea000383ffff */
.L_x_142:
[----:B-1----:R1:W2:Y:S02]  /*cb20*/  SYNCS.PHASECHK.TRANS64.TRYWAIT P0, [R91+URZ+0x30], R6 ;  /* 0x000030065b0075a7 */ /* 0x0022a400080011ff */
[----:B--2---:R-:W-:Y:S05]  /*cb30*/  @!P0 NANOSLEEP.SYNCS 0x989680 ;  /* 0x009896800000895d */ /* 0x004fea0003900000 */
[----:B------:R-:W2:Y:S02]  /*cb40*/  @!P0 SYNCS.PHASECHK.TRANS64 P0, [R91+URZ+0x30], R6 ;  /* 0x000030065b0085a7 */ /* 0x000ea400080010ff */
[----:B--2---:R-:W-:Y:S05]  /*cb50*/  @!P0 BRA `(.L_x_142) ;  /* 0xfffffffc00f08947 */ /* 0x004fea000383ffff */
[----:B------:R-:W-:Y:S05]  /*cb60*/  BRA `(.L_x_141) ;  /* 0xffffffbc00ac7947 */ /* 0x000fea000383ffff */
.L_x_150:
[----:B-1----:R1:W2:Y:S02]  /*cb70*/  SYNCS.PHASECHK.TRANS64.TRYWAIT P0, [R92+URZ+0x30], R5 ;  /* 0x000030055c0075a7 */ /* 0x0022a400080011ff */
[----:B--2---:R-:W-:Y:S05]  /*cb80*/  @!P0 NANOSLEEP.SYNCS 0x989680 ;  /* 0x009896800000895d */ /* 0x004fea0003900000 */
[----:B------:R-:W2:Y:S02]  /*cb90*/  @!P0 SYNCS.PHASECHK.TRANS64 P0, [R92+URZ+0x30], R5 ;  /* 0x000030055c0085a7 */ /* 0x000ea400080010ff */
[----:B--2---:R-:W-:Y:S05]  /*cba0*/  @!P0 BRA `(.L_x_150) ;  /* 0xfffffffc00f08947 */ /* 0x004fea000383ffff */
[----:B------:R-:W-:Y:S05]  /*cbb0*/  BRA `(.L_x_149) ;  /* 0xffffffc800107947 */ /* 0x000fea000383ffff */
.L_x_158:
[----:B-1----:R1:W2:Y:S02]  /*cbc0*/  SYNCS.PHASECHK.TRANS64.TRYWAIT P0, [R92+URZ+0x30], R5 ;  /* 0x000030055c0075a7 */ /* 0x0022a400080011ff */
[----:B--2---:R-:W-:Y:S05]  /*cbd0*/  @!P0 NANOSLEEP.SYNCS 0x989680 ;  /* 0x009896800000895d */ /* 0x004fea0003900000 */
[----:B------:R-:W2:Y:S02]  /*cbe0*/  @!P0 SYNCS.PHASECHK.TRANS64 P0, [R92+URZ+0x30], R5 ;  /* 0x000030055c0085a7 */ /* 0x000ea400080010ff */
[----:B--2---:R-:W-:Y:S05]  /*cbf0*/  @!P0 BRA `(.L_x_158) ;  /* 0xfffffffc00f08947 */ /* 0x004fea000383ffff */
[----:B------:R-:W-:Y:S05]  /*cc00*/  BRA `(.L_x_157) ;  /* 0xffffffd000807947 */ /* 0x000fea000383ffff */
.L_x_166:
[----:B-1----:R1:W2:Y:S02]  /*cc10*/  SYNCS.PHASECHK.TRANS64.TRYWAIT P0, [R92+URZ+0x30], R5 ;  /* 0x000030055c0075a7 */ /* 0x0022a400080011ff */
[----:B--2---:R-:W-:Y:S05]  /*cc20*/  @!P0 NANOSLEEP.SYNCS 0x989680 ;  /* 0x009896800000895d */ /* 0x004fea0003900000 */
[----:B------:R-:W2:Y:S02]  /*cc30*/  @!P0 SYNCS.PHASECHK.TRANS64 P0, [R92+URZ+0x30], R5 ;  /* 0x000030055c0085a7 */ /* 0x000ea400080010ff */
[----:B--2---:R-:W-:Y:S05]  /*cc40*/  @!P0 BRA `(.L_x_166) ;  /* 0xfffffffc00f08947 */ /* 0x004fea000383ffff */
[----:B------:R-:W-:Y:S05]  /*cc50*/  BRA `(.L_x_165) ;  /* 0xffffffd800e87947 */ /* 0x000fea000383ffff */
.L_x_174:
[----:B-1----:R1:W2:Y:S02]  /*cc60*/  SYNCS.PHASECHK.TRANS64.TRYWAIT P0, [R92+URZ+0x30], R5 ;  /* 0x000030055c0075a7 */ /* 0x0022a400080011ff */
[----:B--2---:R-:W-:Y:S05]  /*cc70*/  @!P0 NANOSLEEP.SYNCS 0x989680 ;  /* 0x009896800000895d */ /* 0x004fea0003900000 */
[----:B------:R-:W2:Y:S02]  /*cc80*/  @!P0 SYNCS.PHASECHK.TRANS64 P0, [R92+URZ+0x30], R5 ;  /* 0x000030055c0085a7 */ /* 0x000ea400080010ff */
[----:B--2---:R-:W-:Y:S05]  /*cc90*/  @!P0 BRA `(.L_x_174) ;  /* 0xfffffffc00f08947 */ /* 0x004fea000383ffff */
[----:B------:R-:W-:Y:S05]  /*cca0*/  BRA `(.L_x_173) ;  /* 0xffffffe400507947 */ /* 0x000fea000383ffff */
        .weak           $__internal_0_$__cuda_sm10x_tcgen05_guardrail_trap_col_being_dealloced_not_returned_by_alloc
        .type           $__internal_0_$__cuda_sm10x_tcgen05_guardrail_trap_col_being_dealloced_not_returned_by_alloc,@function
        .size           $__internal_0_$__cuda_sm10x_tcgen05_guardrail_trap_col_being_dealloced_not_returned_by_alloc,($__internal_1_$__cuda_sm10x_tcgen05_guardrail_trap_phase_invalid_during_alloc - $__internal_0_$__cuda_sm10x_tcgen05_guardrail_trap_col_being_dealloced_not_returned_by_alloc)
$__internal_0_$__cuda_sm10x_tcgen05_guardrail_trap_col_being_dealloced_not_returned_by_alloc:
[----:B------:R-:W-:Y:S05]  /*ccb0*/  BPT.TRAP 0x1 ;  /* 0x000000040000795c */ /* 0x000fea0000300000 */
[----:B------:R-:W-:-:S04]  /*ccc0*/  HFMA2 R3, -RZ, RZ, 0, 0 ;  /* 0x00000000ff037431 */ /* 0x000fc800000001ff */
[----:B------:R-:W-:Y:S05]  /*ccd0*/  RET.REL.NODEC R2 `(_ZN7cutlass13device_kernelINS_4gemm6kernel13GemmUniversalIN4cute5tupleIJiiiiEEENS1_10collective13CollectiveMmaINS1_35MainloopSm100TmaUmmaWarpSpecializedILi3ELi2ELi4ENS5_IJNS4_1CILi2EEENSA_ILi1EEESC_EEEEENS5_IJNSA_ILi128EEENSA_ILi256EEENSA_ILi64EEEEEENS_10tfloat32_tENS5_IJlSC_lEEESJ_SK_NS4_8TiledMMAINS4_8MMA_AtomIJNS4_23SM100_MMA_TF32_2x1SM_SSISJ_SJ_fLi128ELi256ELNS4_4UMMA5MajorE0ELSP_0ELNSO_7ScaleInE0ELSQ_0EEEEEENS4_6LayoutINS5_IJSC_SC_SC_EEENS5_IJNSA_ILi0EEESV_SV_EEEEENS5_IJNS4_10UnderscoreESY_SY_EEEEENS4_18SM100_TMA_2SM_LOADENS4_14ComposedLayoutINS4_7SwizzleILi3ELi4ELi3EEENS4_18smem_ptr_flag_bitsILi32EEENST_INS5_IJNSA_ILi8EEENSA_ILi32EEEEEENS5_IJS18_SC_EEEEEEEvNS4_8identityES11_S1C_vS1D_EENS_8epilogue10collective18CollectiveEpilogueINS1F_23Sm100TmaWarpSpecializedILi4ELi2ELi16ELb1ELb0EEEJNS5_IJSH_SG_SH_EEENS5_IJNST_ISH_SC_EENST_INS5_IJNSA_ILi16EEESB_EEENS5_IJSC_SF_EEEEEEEESJ_SK_SJ_SK_NS1F_6fusion15FusionCallbacksIS1J_NS1R_17LinearCombinationISJ_fSJ_fLNS_15FloatRoundStyleE2EEES1K_S1Q_JEEENS4_5SM1004TMEM4LOAD26SM100_TMEM_LOAD_32dp32b16xENS4_13SM90_TMA_LOADENS12_INS13_ILi2ELi4ELi3EEES16_NST_INS5_IJS17_S1M_EEENS5_IJS1M_SC_EEEEEEENS4_39AutoVectorizingCopyWithAssumedAlignmentILi128EEENS4_14SM90_TMA_STOREES26_S28_S28_EEEvvEEEEvNT_6ParamsE) ;  /* 0xffffff3002c87950 */ /* 0x000fea0003c3ffff */
        .weak           $__internal_1_$__cuda_sm10x_tcgen05_guardrail_trap_phase_invalid_during_alloc
        .type           $__internal_1_$__cuda_sm10x_tcgen05_guardrail_trap_phase_invalid_during_alloc,@function
        .size           $__internal_1_$__cuda_sm10x_tcgen05_guardrail_trap_phase_invalid_during_alloc,($__internal_2_$__cuda_sm10x_tcgen05_guardrail_trap_unallocated_columns_being_dealloced - $__internal_1_$__cuda_sm10x_tcgen05_guardrail_trap_phase_invalid_during_alloc)
$__internal_1_$__cuda_sm10x_tcgen05_guardrail_trap_phase_invalid_during_alloc:
[----:B------:R-:W-:Y:S05]  /*cce0*/  BPT.TRAP 0x1 ;  /* 0x000000040000795c */ /* 0x000fea0000300000 */
[----:B------:R-:W-:-:S04]  /*ccf0*/  MOV R3, 0x0 ;  /* 0x0000000000037802 */ /* 0x000fc80000000f00 */
[----:B------:R-:W-:Y:S05]  /*cd00*/  RET.REL.NODEC R2 `(_ZN7cutlass13device_kernelINS_4gemm6kernel13GemmUniversalIN4cute5tupleIJiiiiEEENS1_10collective13CollectiveMmaINS1_35MainloopSm100TmaUmmaWarpSpecializedILi3ELi2ELi4ENS5_IJNS4_1CILi2EEENSA_ILi1EEESC_EEEEENS5_IJNSA_ILi128EEENSA_ILi256EEENSA_ILi64EEEEEENS_10tfloat32_tENS5_IJlSC_lEEESJ_SK_NS4_8TiledMMAINS4_8MMA_AtomIJNS4_23SM100_MMA_TF32_2x1SM_SSISJ_SJ_fLi128ELi256ELNS4_4UMMA5MajorE0ELSP_0ELNSO_7ScaleInE0ELSQ_0EEEEEENS4_6LayoutINS5_IJSC_SC_SC_EEENS5_IJNSA_ILi0EEESV_SV_EEEEENS5_IJNS4_10UnderscoreESY_SY_EEEEENS4_18SM100_TMA_2SM_LOADENS4_14ComposedLayoutINS4_7SwizzleILi3ELi4ELi3EEENS4_18smem_ptr_flag_bitsILi32EEENST_INS5_IJNSA_ILi8EEENSA_ILi32EEEEEENS5_IJS18_SC_EEEEEEEvNS4_8identityES11_S1C_vS1D_EENS_8epilogue10collective18CollectiveEpilogueINS1F_23Sm100TmaWarpSpecializedILi4ELi2ELi16ELb1ELb0EEEJNS5_IJSH_SG_SH_EEENS5_IJNST_ISH_SC_EENST_INS5_IJNSA_ILi16EEESB_EEENS5_IJSC_SF_EEEEEEEESJ_SK_SJ_SK_NS1F_6fusion15FusionCallbacksIS1J_NS1R_17LinearCombinationISJ_fSJ_fLNS_15FloatRoundStyleE2EEES1K_S1Q_JEEENS4_5SM1004TMEM4LOAD26SM100_TMEM_LOAD_32dp32b16xENS4_13SM90_TMA_LOADENS12_INS13_ILi2ELi4ELi3EEES16_NST_INS5_IJS17_S1M_EEENS5_IJS1M_SC_EEEEEEENS4_39AutoVectorizingCopyWithAssumedAlignmentILi128EEENS4_14SM90_TMA_STOREES26_S28_S28_EEEvvEEEEvNT_6ParamsE) ;  /* 0xffffff3002bc7950 */ /* 0x000fea0003c3ffff */
        .weak           $__internal_2_$__cuda_sm10x_tcgen05_guardrail_trap_unallocated_columns_being_dealloced
        .type           $__internal_2_$__cuda_sm10x_tcgen05_guardrail_trap_unallocated_columns_being_dealloced,@function
        .size           $__internal_2_$__cuda_sm10x_tcgen05_guardrail_trap_unallocated_columns_being_dealloced,(.L_x_238 - $__internal_2_$__cuda_sm10x_tcgen05_guardrail_trap_unallocated_columns_being_dealloced)
$__internal_2_$__cuda_sm10x_tcgen05_guardrail_trap_unallocated_columns_being_dealloced:
[----:B------:R-:W-:Y:S05]  /*cd10*/  BPT.TRAP 0x1 ;  /* 0x000000040000795c */ /* 0x000fea0000300000 */
[----:B------:R-:W-:-:S04]  /*cd20*/  HFMA2 R3, -RZ, RZ, 0, 0 ;  /* 0x00000000ff037431 */ /* 0x000fc800000001ff */
[----:B------:R-:W-:Y:S05]  /*cd30*/  RET.REL.NODEC R2 `(_ZN7cutlass13device_kernelINS_4gemm6kernel13GemmUniversalIN4cute5tupleIJiiiiEEENS1_10collective13CollectiveMmaINS1_35MainloopSm100TmaUmmaWarpSpecializedILi3ELi2ELi4ENS5_IJNS4_1CILi2EEENSA_ILi1EEESC_EEEEENS5_IJNSA_ILi128EEENSA_ILi256EEENSA_ILi64EEEEEENS_10tfloat32_tENS5_IJlSC_lEEESJ_SK_NS4_8TiledMMAINS4_8MMA_AtomIJNS4_23SM100_MMA_TF32_2x1SM_SSISJ_SJ_fLi128ELi256ELNS4_4UMMA5MajorE0ELSP_0ELNSO_7ScaleInE0ELSQ_0EEEEEENS4_6LayoutINS5_IJSC_SC_SC_EEENS5_IJNSA_ILi0EEESV_SV_EEEEENS5_IJNS4_10UnderscoreESY_SY_EEEEENS4_18SM100_TMA_2SM_LOADENS4_14ComposedLayoutINS4_7SwizzleILi3ELi4ELi3EEENS4_18smem_ptr_flag_bitsILi32EEENST_INS5_IJNSA_ILi8EEENSA_ILi32EEEEEENS5_IJS18_SC_EEEEEEEvNS4_8identityES11_S1C_vS1D_EENS_8epilogue10collective18CollectiveEpilogueINS1F_23Sm100TmaWarpSpecializedILi4ELi2ELi16ELb1ELb0EEEJNS5_IJSH_SG_SH_EEENS5_IJNST_ISH_SC_EENST_INS5_IJNSA_ILi16EEESB_EEENS5_IJSC_SF_EEEEEEEESJ_SK_SJ_SK_NS1F_6fusion15FusionCallbacksIS1J_NS1R_17LinearCombinationISJ_fSJ_fLNS_15FloatRoundStyleE2EEES1K_S1Q_JEEENS4_5SM1004TMEM4LOAD26SM100_TMEM_LOAD_32dp32b16xENS4_13SM90_TMA_LOADENS12_INS13_ILi2ELi4ELi3EEES16_NST_INS5_IJS17_S1M_EEENS5_IJS1M_SC_EEEEEEENS4_39AutoVectorizingCopyWithAssumedAlignmentILi128EEENS4_14SM90_TMA_STOREES26_S28_S28_EEEvvEEEEvNT_6ParamsE) ;  /* 0xffffff3002b07950 */ /* 0x000fea0003c3ffff */
.L_x_237:
[----:B------:R-:W-:-:S00]  /*cd40*/  BRA `(.L_x_237) ;  /* 0xfffffffc00fc7947 */ /* 0x000fc0000383ffff */
[----:B------:R-:W-:-:S00]  /*cd50*/  NOP ;  /* 0x0000000000007918 */ /* 0x000fc00000000000 */
        /* <DEDUP_REMOVED lines=10> */
.L_x_238:


//--------------------- .nv.global.init           --------------------------
	.section	.nv.global.init,"aw",@progbits
.nv.global.init:
	.type		$str$27,@object
	.size		$str$27,($str$28 - $str$27)
$str$27:
        /*0000*/ 	.byte	0x28, 0x61, 0x64, 0x64, 0x72, 0x65, 0x73, 0x73, 0x20, 0x26, 0x20, 0x6d, 0x61, 0x73, 0x6b, 0x29
        /*0010*/ 	.byte	0x20, 0x3d, 0x3d, 0x20, 0x30, 0x00
	.type		$str$28,@object
	.size		$str$28,($str$26 - $str$28)
$str$28:
        /*0016*/ 	.byte	0x2f, 0x74, 0x6d, 0x70, 0x2f, 0x63, 0x75, 0x74, 0x6c, 0x61, 0x73, 0x73, 0x5f, 0x73, 0x77, 0x65
        /*0026*/ 	.byte	0x65, 0x70, 0x5f, 0x73, 0x72, 0x63, 0x2f, 0x69, 0x6e, 0x63, 0x6c, 0x75, 0x64, 0x65, 0x2f, 0x63
        /*0036*/ 	.byte	0x75, 0x74, 0x65, 0x2f, 0x70, 0x6f, 0x69, 0x6e, 0x74, 0x65, 0x72, 0x5f, 0x66, 0x6c, 0x61, 0x67
        /*0046*/ 	.byte	0x67, 0x65, 0x64, 0x2e, 0x68, 0x70, 0x70, 0x00
	.type		$str$26,@object
	.size		$str$26,($str$25 - $str$26)
$str$26:
        /*004e*/ 	.byte	0x2f, 0x74, 0x6d, 0x70, 0x2f, 0x63, 0x75, 0x74, 0x6c, 0x61, 0x73, 0x73, 0x5f, 0x73, 0x77, 0x65
        /*005e*/ 	.byte	0x65, 0x70, 0x5f, 0x73, 0x72, 0x63, 0x2f, 0x69, 0x6e, 0x63, 0x6c, 0x75, 0x64, 0x65, 0x2f, 0x63
        /*006e*/ 	.byte	0x75, 0x74, 0x65, 0x2f, 0x61, 0x74, 0x6f, 0x6d, 0x2f, 0x63, 0x6f, 0x70, 0x79, 0x5f, 0x74, 0x72
        /*007e*/ 	.byte	0x61, 0x69, 0x74, 0x73, 0x5f, 0x73, 0x6d, 0x31, 0x30, 0x30, 0x2e, 0x68, 0x70, 0x70, 0x00
	.type		$str$25,@object
	.size		$str$25,(__unnamed_1 - $str$25)
$str$25:
        /*008d*/ 	.byte	0x28, 0x28, 0x75, 0x69, 0x6e, 0x74, 0x33, 0x32, 0x5f, 0x74, 0x28, 0x74, 0x68, 0x72, 0x65, 0x61
        /*009d*/ 	.byte	0x64, 0x49, 0x64, 0x78, 0x2e, 0x78, 0x29, 0x20, 0x2f, 0x20, 0x33, 0x32, 0x29, 0x20, 0x25, 0x20
        /*00ad*/ 	.byte	0x34, 0x29, 0x20, 0x3d, 0x3d, 0x20, 0x28, 0x28, 0x28, 0x74, 0x6d, 0x65, 0x6d, 0x5f, 0x61, 0x64
        /*00bd*/ 	.byte	0x64, 0x72, 0x20, 0x3e, 0x3e, 0x20, 0x31, 0x36, 0x29, 0x20, 0x2f, 0x20, 0x33, 0x32, 0x29, 0x20
        /*00cd*/ 	.byte	0x25, 0x20, 0x34, 0x29, 0x00
	.type		__unnamed_1,@object
	.size		__unnamed_1,(__unnamed_2 - __unnamed_1)
__unnamed_1:
        /*00d2*/ 	.byte	0x61, 0x75, 0x74, 0x6f, 0x20, 0x63, 0x75, 0x74, 0x65, 0x3a, 0x3a, 0x61, 0x73, 0x5f, 0x70, 0x6f
        /* <DEDUP_REMOVED lines=24> */
        /*0262*/ 	.byte	0x43, 0x3c, 0x32, 0x30, 0x34, 0x38, 0x3e, 0x3e, 0x3e, 0x3e, 0x5d, 0x00
	.type		__unnamed_2,@object
	.size		__unnamed_2,(.L_2 - __unnamed_2)
__unnamed_2:
        /* <DEDUP_REMOVED lines=42> */
        /*050e*/ 	.byte	0x3e, 0x5d, 0x00
.L_2:


//--------------------- .nv.shared._ZN7cutlass13device_kernelINS_4gemm6kernel13GemmUniversalIN4cute5tupleIJiiiiEEENS1_10collective13CollectiveMmaINS1_35MainloopSm100TmaUmmaWarpSpecializedILi3ELi2ELi4ENS5_IJNS4_1CILi2EEENSA_ILi1EEESC_EEEEENS5_IJNSA_ILi128EEENSA_ILi256EEENSA_ILi64EEEEEENS_10tfloat32_tENS5_IJlSC_lEEESJ_SK_NS4_8TiledMMAINS4_8MMA_AtomIJNS4_23SM100_MMA_TF32_2x1SM_SSISJ_SJ_fLi128ELi256ELNS4_4UMMA5MajorE0ELSP_0ELNSO_7ScaleInE0ELSQ_0EEEEEENS4_6LayoutINS5_IJSC_SC_SC_EEENS5_IJNSA_ILi0EEESV_SV_EEEEENS5_IJNS4_10UnderscoreESY_SY_EEEEENS4_18SM100_TMA_2SM_LOADENS4_14ComposedLayoutINS4_7SwizzleILi3ELi4ELi3EEENS4_18smem_ptr_flag_bitsILi32EEENST_INS5_IJNSA_ILi8EEENSA_ILi32EEEEEENS5_IJS18_SC_EEEEEEEvNS4_8identityES11_S1C_vS1D_EENS_8epilogue10collective18CollectiveEpilogueINS1F_23Sm100TmaWarpSpecializedILi4ELi2ELi16ELb1ELb0EEEJNS5_IJSH_SG_SH_EEENS5_IJNST_ISH_SC_EENST_INS5_IJNSA_ILi16EEESB_EEENS5_IJSC_SF_EEEEEEEESJ_SK_SJ_SK_NS1F_6fusion15FusionCallbacksIS1J_NS1R_17LinearCombinationISJ_fSJ_fLNS_15FloatRoundStyleE2EEES1K_S1Q_JEEENS4_5SM1004TMEM4LOAD26SM100_TMEM_LOAD_32dp32b16xENS4_13SM90_TMA_LOADENS12_INS13_ILi2ELi4ELi3EEES16_NST_INS5_IJS17_S1M_EEENS5_IJS1M_SC_EEEEEEENS4_39AutoVectorizingCopyWithAssumedAlignmentILi128EEENS4_14SM90_TMA_STOREES26_S28_S28_EEEvvEEEEvNT_6ParamsE --------------------------
	.section	.nv.shared._ZN7cutlass13device_kernelINS_4gemm6kernel13GemmUniversalIN4cute5tupleIJiiiiEEENS1_10collective13CollectiveMmaINS1_35MainloopSm100TmaUmmaWarpSpecializedILi3ELi2ELi4ENS5_IJNS4_1CILi2EEENSA_ILi1EEESC_EEEEENS5_IJNSA_ILi128EEENSA_ILi256EEENSA_ILi64EEEEEENS_10tfloat32_tENS5_IJlSC_lEEESJ_SK_NS4_8TiledMMAINS4_8MMA_AtomIJNS4_23SM100_MMA_TF32_2x1SM_SSISJ_SJ_fLi128ELi256ELNS4_4UMMA5MajorE0ELSP_0ELNSO_7ScaleInE0ELSQ_0EEEEEENS4_6LayoutINS5_IJSC_SC_SC_EEENS5_IJNSA_ILi0EEESV_SV_EEEEENS5_IJNS4_10UnderscoreESY_SY_EEEEENS4_18SM100_TMA_2SM_LOADENS4_14ComposedLayoutINS4_7SwizzleILi3ELi4ELi3EEENS4_18smem_ptr_flag_bitsILi32EEENST_INS5_IJNSA_ILi8EEENSA_ILi32EEEEEENS5_IJS18_SC_EEEEEEEvNS4_8identityES11_S1C_vS1D_EENS_8epilogue10collective18CollectiveEpilogueINS1F_23Sm100TmaWarpSpecializedILi4ELi2ELi16ELb1ELb0EEEJNS5_IJSH_SG_SH_EEENS5_IJNST_ISH_SC_EENST_INS5_IJNSA_ILi16EEESB_EEENS5_IJSC_SF_EEEEEEEESJ_SK_SJ_SK_NS1F_6fusion15FusionCallbacksIS1J_NS1R_17LinearCombinationISJ_fSJ_fLNS_15FloatRoundStyleE2EEES1K_S1Q_JEEENS4_5SM1004TMEM4LOAD26SM100_TMEM_LOAD_32dp32b16xENS4_13SM90_TMA_LOADENS12_INS13_ILi2ELi4ELi3EEES16_NST_INS5_IJS17_S1M_EEENS5_IJS1M_SC_EEEEEEENS4_39AutoVectorizingCopyWithAssumedAlignmentILi128EEENS4_14SM90_TMA_STOREES26_S28_S28_EEEvvEEEEvNT_6ParamsE,"aw",@nobits
	.sectionflags	@""
	.align	16
	.zero		1024


//--------------------- .nv.shared.reserved.0     --------------------------
	.section	.nv.shared.reserved.0,"aw",@nobits
	.weak		__nv_reservedSMEM_offset_0_alias
	.size		__nv_reservedSMEM_offset_0_alias, 0, 64
	.other		__nv_reservedSMEM_offset_0_alias,@"STO_CUDA_RESERVED_SHARED STV_DEFAULT"
__nv_reservedSMEM_offset_0_alias:
	.zero		0
.nv.shared.reserved.0:
	.zero		64
	.weak		__nv_reservedSMEM_tcgen05_partition
	.type		__nv_reservedSMEM_tcgen05_partition,@object
	.size		__nv_reservedSMEM_tcgen05_partition,(.L_0 - __nv_reservedSMEM_tcgen05_partition)
__nv_reservedSMEM_tcgen05_partition:
	.zero		32
.L_0:


//--------------------- .nv.global                --------------------------
	.section	.nv.global,"aw",@nobits
.nv.global:
	.type		_ZN40_INTERNAL_29f18fcf_4_k_cu_69549a25_102184cute1_E,@object
	.size		_ZN40_INTERNAL_29f18fcf_4_k_cu_69549a25_102184cute1_E,(_ZN40_INTERNAL_29f18fcf_4_k_cu_69549a25_102184cuda3std3__45__cpo6cbeginE - _ZN40_INTERNAL_29f18fcf_4_k_cu_69549a25_102184cute1_E)
_ZN40_INTERNAL_29f18fcf_4_k_cu_69549a25_102184cute1_E:
	.zero		1
	.type		_ZN40_INTERNAL_29f18fcf_4_k_cu_69549a25_102184cuda3std3__45__cpo6cbeginE,@object
	.size		_ZN40_INTERNAL_29f18fcf_4_k_cu_69549a25_102184cuda3std3__45__cpo6cbeginE,(_ZN40_INTERNAL_29f18fcf_4_k_cu_69549a25_102184cuda3std3__48in_placeE - _ZN40_INTERNAL_29f18fcf_4_k_cu_69549a25_102184cuda3std3__45__cpo6cbeginE)
_ZN40_INTERNAL_29f18fcf_4_k_cu_69549a25_102184cuda3std3__45__cpo6cbeginE:
	.zero		1
	.type		_ZN40_INTERNAL_29f18fcf_4_k_cu_69549a25_102184cuda3std3__48in_placeE,@object
	.size		_ZN40_INTERNAL_29f18fcf_4_k_cu_69549a25_102184cuda3std3__48in_placeE,(_ZN40_INTERNAL_29f18fcf_4_k_cu_69549a25_102184cuda3std6ranges3__45__cpo9iter_moveE - _ZN40_INTERNAL_29f18fcf_4_k_cu_69549a25_102184cuda3std3__48in_placeE)
_ZN40_INTERNAL_29f18fcf_4_k_cu_69549a25_102184cuda3std3__48in_placeE:
	.zero		1
	.type		_ZN40_INTERNAL_29f18fcf_4_k_cu_69549a25_102184cuda3std6ranges3__45__cpo9iter_moveE,@object
	.size		_ZN40_INTERNAL_29f18fcf_4_k_cu_69549a25_102184cuda3std6ranges3__45__cpo9iter_moveE,(_ZN40_INTERNAL_29f18fcf_4_k_cu_69549a25_102184cuda3std3__45__cpo5beginE - _ZN40_INTERNAL_29f18fcf_4_k_cu_69549a25_102184cuda3std6ranges3__45__cpo9iter_moveE)
_ZN40_INTERNAL_29f18fcf_4_k_cu_69549a25_102184cuda3std6ranges3__45__cpo9iter_moveE:
	.zero		1
	.type		_ZN40_INTERNAL_29f18fcf_4_k_cu_69549a25_102184cuda3std3__45__cpo5beginE,@object
	.size		_ZN40_INTERNAL_29f18fcf_4_k_cu_69549a25_102184cuda3std3__45__cpo5beginE,(_ZN40_INTERNAL_29f18fcf_4_k_cu_69549a25_102184cuda3std3__442_GLOBAL__N__29f18fcf_4_k_cu_69549a25_102186ignoreE - _ZN40_INTERNAL_29f18fcf_4_k_cu_69549a25_102184cuda3std3__45__cpo5beginE)
_ZN40_INTERNAL_29f18fcf_4_k_cu_69549a25_102184cuda3std3__45__cpo5beginE:
	.zero		1
	.type		_ZN40_INTERNAL_29f18fcf_4_k_cu_69549a25_102184cuda3std3__442_GLOBAL__N__29f18fcf_4_k_cu_69549a25_102186ignoreE,@object
	.size		_ZN40_INTERNAL_29f18fcf_4_k_cu_69549a25_102184cuda3std3__442_GLOBAL__N__29f18fcf_4_k_cu_69549a25_102186ignoreE,(_ZN40_INTERNAL_29f18fcf_4_k_cu_69549a25_102184cute7productE - _ZN40_INTERNAL_29f18fcf_4_k_cu_69549a25_102184cuda3std3__442_GLOBAL__N__29f18fcf_4_k_cu_69549a25_102186ignoreE)
_ZN40_INTERNAL_29f18fcf_4_k_cu_69549a25_102184cuda3std3__442_GLOBAL__N__29f18fcf_4_k_cu_69549a25_102186ignoreE:
	.zero		1
	.type		_ZN40_INTERNAL_29f18fcf_4_k_cu_69549a25_102184cute7productE,@object
	.size		_ZN40_INTERNAL_29f18fcf_4_k_cu_69549a25_102184cute7productE,(_ZN40_INTERNAL_29f18fcf_4_k_cu_69549a25_102184cuda3std3__45__cpo3endE - _ZN40_INTERNAL_29f18fcf_4_k_cu_69549a25_102184cute7productE)
_ZN40_INTERNAL_29f18fcf_4_k_cu_69549a25_102184cute7productE:
	.zero		1
	.type		_ZN40_INTERNAL_29f18fcf_4_k_cu_69549a25_102184cuda3std3__45__cpo3endE,@object
	.size		_ZN40_INTERNAL_29f18fcf_4_k_cu_69549a25_102184cuda3std3__45__cpo3endE,(_ZN40_INTERNAL_29f18fcf_4_k_cu_69549a25_102184cuda3std3__419piecewise_constructE - _ZN40_INTERNAL_29f18fcf_4_k_cu_69549a25_102184cuda3std3__45__cpo3endE)
_ZN40_INTERNAL_29f18fcf_4_k_cu_69549a25_102184cuda3std3__45__cpo3endE:
	.zero		1
	.type		_ZN40_INTERNAL_29f18fcf_4_k_cu_69549a25_102184cuda3std3__419piecewise_constructE,@object
	.size		_ZN40_INTERNAL_29f18fcf_4_k_cu_69549a25_102184cuda3std3__419piecewise_constructE,(_ZN40_INTERNAL_29f18fcf_4_k_cu_69549a25_102184cuda3std3__45__cpo4cendE - _ZN40_INTERNAL_29f18fcf_4_k_cu_69549a25_102184cuda3std3__419piecewise_constructE)
_ZN40_INTERNAL_29f18fcf_4_k_cu_69549a25_102184cuda3std3__419piecewise_constructE:
	.zero		1
	.type		_ZN40_INTERNAL_29f18fcf_4_k_cu_69549a25_102184cuda3std3__45__cpo4cendE,@object
	.size		_ZN40_INTERNAL_29f18fcf_4_k_cu_69549a25_102184cuda3std3__45__cpo4cendE,(_ZN40_INTERNAL_29f18fcf_4_k_cu_69549a25_102184cuda3std6ranges3__45__cpo4swapE - _ZN40_INTERNAL_29f18fcf_4_k_cu_69549a25_102184cuda3std3__45__cpo4cendE)
_ZN40_INTERNAL_29f18fcf_4_k_cu_69549a25_102184cuda3std3__45__cpo4cendE:
	.zero		1
	.type		_ZN40_INTERNAL_29f18fcf_4_k_cu_69549a25_102184cuda3std6ranges3__45__cpo4swapE,@object
	.size		_ZN40_INTERNAL_29f18fcf_4_k_cu_69549a25_102184cuda3std6ranges3__45__cpo4swapE,(.L_10 - _ZN40_INTERNAL_29f18fcf_4_k_cu_69549a25_102184cuda3std6ranges3__45__cpo4swapE)
_ZN40_INTERNAL_29f18fcf_4_k_cu_69549a25_102184cuda3std6ranges3__45__cpo4swapE:
	.zero		1
.L_10:


//--------------------- .nv.constant0._ZN7cutlass13device_kernelINS_4gemm6kernel13GemmUniversalIN4cute5tupleIJiiiiEEENS1_10collective13CollectiveMmaINS1_35MainloopSm100TmaUmmaWarpSpecializedILi3ELi2ELi4ENS5_IJNS4_1CILi2EEENSA_ILi1EEESC_EEEEENS5_IJNSA_ILi128EEENSA_ILi256EEENSA_ILi64EEEEEENS_10tfloat32_tENS5_IJlSC_lEEESJ_SK_NS4_8TiledMMAINS4_8MMA_AtomIJNS4_23SM100_MMA_TF32_2x1SM_SSISJ_SJ_fLi128ELi256ELNS4_4UMMA5MajorE0ELSP_0ELNSO_7ScaleInE0ELSQ_0EEEEEENS4_6LayoutINS5_IJSC_SC_SC_EEENS5_IJNSA_ILi0EEESV_SV_EEEEENS5_IJNS4_10UnderscoreESY_SY_EEEEENS4_18SM100_TMA_2SM_LOADENS4_14ComposedLayoutINS4_7SwizzleILi3ELi4ELi3EEENS4_18smem_ptr_flag_bitsILi32EEENST_INS5_IJNSA_ILi8EEENSA_ILi32EEEEEENS5_IJS18_SC_EEEEEEEvNS4_8identityES11_S1C_vS1D_EENS_8epilogue10collective18CollectiveEpilogueINS1F_23Sm100TmaWarpSpecializedILi4ELi2ELi16ELb1ELb0EEEJNS5_IJSH_SG_SH_EEENS5_IJNST_ISH_SC_EENST_INS5_IJNSA_ILi16EEESB_EEENS5_IJSC_SF_EEEEEEEESJ_SK_SJ_SK_NS1F_6fusion15FusionCallbacksIS1J_NS1R_17LinearCombinationISJ_fSJ_fLNS_15FloatRoundStyleE2EEES1K_S1Q_JEEENS4_5SM1004TMEM4LOAD26SM100_TMEM_LOAD_32dp32b16xENS4_13SM90_TMA_LOADENS12_INS13_ILi2ELi4ELi3EEES16_NST_INS5_IJS17_S1M_EEENS5_IJS1M_SC_EEEEEEENS4_39AutoVectorizingCopyWithAssumedAlignmentILi128EEENS4_14SM90_TMA_STOREES26_S28_S28_EEEvvEEEEvNT_6ParamsE --------------------------
	.section	.nv.constant0._ZN7cutlass13device_kernelINS_4gemm6kernel13GemmUniversalIN4cute5tupleIJiiiiEEENS1_10collective13CollectiveMmaINS1_35MainloopSm100TmaUmmaWarpSpecializedILi3ELi2ELi4ENS5_IJNS4_1CILi2EEENSA_ILi1EEESC_EEEEENS5_IJNSA_ILi128EEENSA_ILi256EEENSA_ILi64EEEEEENS_10tfloat32_tENS5_IJlSC_lEEESJ_SK_NS4_8TiledMMAINS4_8MMA_AtomIJNS4_23SM100_MMA_TF32_2x1SM_SSISJ_SJ_fLi128ELi256ELNS4_4UMMA5MajorE0ELSP_0ELNSO_7ScaleInE0ELSQ_0EEEEEENS4_6LayoutINS5_IJSC_SC_SC_EEENS5_IJNSA_ILi0EEESV_SV_EEEEENS5_IJNS4_10UnderscoreESY_SY_EEEEENS4_18SM100_TMA_2SM_LOADENS4_14ComposedLayoutINS4_7SwizzleILi3ELi4ELi3EEENS4_18smem_ptr_flag_bitsILi32EEENST_INS5_IJNSA_ILi8EEENSA_ILi32EEEEEENS5_IJS18_SC_EEEEEEEvNS4_8identityES11_S1C_vS1D_EENS_8epilogue10collective18CollectiveEpilogueINS1F_23Sm100TmaWarpSpecializedILi4ELi2ELi16ELb1ELb0EEEJNS5_IJSH_SG_SH_EEENS5_IJNST_ISH_SC_EENST_INS5_IJNSA_ILi16EEESB_EEENS5_IJSC_SF_EEEEEEEESJ_SK_SJ_SK_NS1F_6fusion15FusionCallbacksIS1J_NS1R_17LinearCombinationISJ_fSJ_fLNS_15FloatRoundStyleE2EEES1K_S1Q_JEEENS4_5SM1004TMEM4LOAD26SM100_TMEM_LOAD_32dp32b16xENS4_13SM90_TMA_LOADENS12_INS13_ILi2ELi4ELi3EEES16_NST_INS5_IJS17_S1M_EEENS5_IJS1M_SC_EEEEEEENS4_39AutoVectorizingCopyWithAssumedAlignmentILi128EEENS4_14SM90_TMA_STOREES26_S28_S28_EEEvvEEEEvNT_6ParamsE,"a",@progbits
	.sectionflags	@""
	.align	4
.nv.constant0._ZN7cutlass13device_kernelINS_4gemm6kernel13GemmUniversalIN4cute5tupleIJiiiiEEENS1_10collective13CollectiveMmaINS1_35MainloopSm100TmaUmmaWarpSpecializedILi3ELi2ELi4ENS5_IJNS4_1CILi2EEENSA_ILi1EEESC_EEEEENS5_IJNSA_ILi128EEENSA_ILi256EEENSA_ILi64EEEEEENS_10tfloat32_tENS5_IJlSC_lEEESJ_SK_NS4_8TiledMMAINS4_8MMA_AtomIJNS4_23SM100_MMA_TF32_2x1SM_SSISJ_SJ_fLi128ELi256ELNS4_4UMMA5MajorE0ELSP_0ELNSO_7ScaleInE0ELSQ_0EEEEEENS4_6LayoutINS5_IJSC_SC_SC_EEENS5_IJNSA_ILi0EEESV_SV_EEEEENS5_IJNS4_10UnderscoreESY_SY_EEEEENS4_18SM100_TMA_2SM_LOADENS4_14ComposedLayoutINS4_7SwizzleILi3ELi4ELi3EEENS4_18smem_ptr_flag_bitsILi32EEENST_INS5_IJNSA_ILi8EEENSA_ILi32EEEEEENS5_IJS18_SC_EEEEEEEvNS4_8identityES11_S1C_vS1D_EENS_8epilogue10collective18CollectiveEpilogueINS1F_23Sm100TmaWarpSpecializedILi4ELi2ELi16ELb1ELb0EEEJNS5_IJSH_SG_SH_EEENS5_IJNST_ISH_SC_EENST_INS5_IJNSA_ILi16EEESB_EEENS5_IJSC_SF_EEEEEEEESJ_SK_SJ_SK_NS1F_6fusion15FusionCallbacksIS1J_NS1R_17LinearCombinationISJ_fSJ_fLNS_15FloatRoundStyleE2EEES1K_S1Q_JEEENS4_5SM1004TMEM4LOAD26SM100_TMEM_LOAD_32dp32b16xENS4_13SM90_TMA_LOADENS12_INS13_ILi2ELi4ELi3EEES16_NST_INS5_IJS17_S1M_EEENS5_IJS1M_SC_EEEEEEENS4_39AutoVectorizingCopyWithAssumedAlignmentILi128EEENS4_14SM90_TMA_STOREES26_S28_S28_EEEvvEEEEvNT_6ParamsE:
	.zero		2944


//--------------------- SYMBOLS --------------------------

	.type		.nv.reservedSmem.offset0,@object
	.size		.nv.reservedSmem.offset0,0x4
	.type		.nv.reservedSmem.cap,@object
	.size		.nv.reservedSmem.cap,0x4
	.type		__assertfail,@function
